//
// Generated by NVIDIA NVVM Compiler
//
// Compiler Build ID: CL-36424714
// Cuda compilation tools, release 13.0, V13.0.88
// Based on NVVM 20.0.0
//

.version 9.0
.target sm_100
.address_size 64

	// .globl	evolve_quantum_field

.visible .entry evolve_quantum_field(
	.param .u64 .ptr .align 1 evolve_quantum_field_param_0,
	.param .u32 evolve_quantum_field_param_1,
	.param .f64 evolve_quantum_field_param_2
)
{
	.reg .pred 	%p<13>;
	.reg .b32 	%r<17>;
	.reg .b64 	%rd<7>;
	.reg .b64 	%fd<53>;

	ld.param.u64 	%rd2, [evolve_quantum_field_param_0];
	ld.param.u32 	%r10, [evolve_quantum_field_param_1];
	ld.param.f64 	%fd15, [evolve_quantum_field_param_2];
	mov.u32 	%r11, %ctaid.x;
	mov.u32 	%r12, %ntid.x;
	mov.u32 	%r13, %tid.x;
	mad.lo.s32 	%r1, %r11, %r12, %r13;
	setp.ge.u32 	%p1, %r1, %r10;
	@%p1 bra 	$L__BB0_16;
	cvta.to.global.u64 	%rd3, %rd2;
	mul.wide.s32 	%rd4, %r1, 32;
	add.s64 	%rd1, %rd3, %rd4;
	ld.global.f64 	%fd1, [%rd1+16];
	mul.f64 	%fd17, %fd1, 0d401921FB54442D18;
	ld.global.f64 	%fd18, [%rd1+8];
	fma.rn.f64 	%fd19, %fd15, %fd17, %fd18;
	setp.ltu.f64 	%p2, %fd19, 0d401921FB54442D18;
	add.f64 	%fd20, %fd19, 0dC01921FB54442D18;
	selp.f64 	%fd21, %fd19, %fd20, %p2;
	st.global.f64 	[%rd1+8], %fd21;
	ld.global.f64 	%fd2, [%rd1+24];
	mul.f64 	%fd22, %fd2, 0d4004F1BBCDCBFA54;
	ld.global.f64 	%fd23, [%rd1];
	sub.f64 	%fd24, %fd22, %fd23;
	fma.rn.f64 	%fd25, %fd15, %fd24, %fd23;
	st.global.f64 	[%rd1], %fd25;
	div.rn.f64 	%fd26, %fd21, 0d3FE921FB54442D18;
	cvt.rzi.s32.f64 	%r2, %fd26;
	setp.lt.s32 	%p3, %r2, 1;
	mov.f64 	%fd50, 0d3FF0000000000000;
	@%p3 bra 	$L__BB0_8;
	and.b32  	%r3, %r2, 3;
	setp.lt.u32 	%p4, %r2, 4;
	mov.f64 	%fd50, 0d3FF0000000000000;
	@%p4 bra 	$L__BB0_5;
	and.b32  	%r14, %r2, 2147483644;
	neg.s32 	%r15, %r14;
	mov.f64 	%fd50, 0d3FF0000000000000;
$L__BB0_4:
	mul.f64 	%fd30, %fd50, 0d3FF9E3779B97F4A8;
	mul.f64 	%fd31, %fd30, 0d3FF9E3779B97F4A8;
	mul.f64 	%fd32, %fd31, 0d3FF9E3779B97F4A8;
	mul.f64 	%fd50, %fd32, 0d3FF9E3779B97F4A8;
	add.s32 	%r15, %r15, 4;
	setp.ne.s32 	%p5, %r15, 0;
	@%p5 bra 	$L__BB0_4;
$L__BB0_5:
	setp.eq.s32 	%p6, %r3, 0;
	@%p6 bra 	$L__BB0_8;
	neg.s32 	%r16, %r3;
$L__BB0_7:
	.pragma "nounroll";
	mul.f64 	%fd50, %fd50, 0d3FF9E3779B97F4A8;
	add.s32 	%r16, %r16, 1;
	setp.ne.s32 	%p7, %r16, 0;
	@%p7 bra 	$L__BB0_7;
$L__BB0_8:
	mul.f64 	%fd51, %fd50, %fd1;
	st.global.f64 	[%rd1+16], %fd51;
	div.rn.f64 	%fd11, %fd51, 0d407B000000000000;
	setp.geu.f64 	%p8, %fd11, 0d3FF0000000000000;
	@%p8 bra 	$L__BB0_10;
	mov.b64 	%rd6, 4646307440562798592;
	st.global.u64 	[%rd1+16], %rd6;
	mov.f64 	%fd51, 0d407B000000000000;
	bra.uni 	$L__BB0_12;
$L__BB0_10:
	setp.leu.f64 	%p9, %fd11, 0d4004F1BBCDCBFA54;
	@%p9 bra 	$L__BB0_12;
	mov.b64 	%rd5, 4647855552934707200;
	st.global.u64 	[%rd1+16], %rd5;
	mov.f64 	%fd51, 0d4080800000000000;
$L__BB0_12:
	add.f64 	%fd36, %fd51, 0dC07B000000000000;
	abs.f64 	%fd37, %fd36;
	setp.lt.f64 	%p10, %fd37, 0d3FF0000000000000;
	mov.f64 	%fd52, 0d3FF0000000000000;
	@%p10 bra 	$L__BB0_15;
	add.f64 	%fd39, %fd51, 0dC080800000000000;
	abs.f64 	%fd40, %fd39;
	setp.lt.f64 	%p11, %fd40, 0d3FF0000000000000;
	mov.f64 	%fd52, 0d3FF9E3779B97F4A8;
	@%p11 bra 	$L__BB0_15;
	add.f64 	%fd41, %fd51, 0dC088000000000000;
	abs.f64 	%fd42, %fd41;
	setp.lt.f64 	%p12, %fd42, 0d3FF0000000000000;
	selp.f64 	%fd52, 0d4004F1BBCDCBFA54, 0d0000000000000000, %p12;
$L__BB0_15:
	fma.rn.f64 	%fd43, %fd15, %fd52, %fd2;
	add.f64 	%fd44, %fd15, 0d3FF0000000000000;
	div.rn.f64 	%fd45, %fd43, %fd44;
	st.global.f64 	[%rd1+24], %fd45;
$L__BB0_16:
	ret;

}
	// .globl	crystallize_consciousness
.visible .entry crystallize_consciousness(
	.param .u64 .ptr .align 1 crystallize_consciousness_param_0,
	.param .u32 crystallize_consciousness_param_1,
	.param .f64 crystallize_consciousness_param_2
)
{
	.reg .pred 	%p<11>;
	.reg .b32 	%r<17>;
	.reg .b64 	%rd<8>;
	.reg .b64 	%fd<39>;

	ld.param.u64 	%rd2, [crystallize_consciousness_param_0];
	ld.param.u32 	%r10, [crystallize_consciousness_param_1];
	ld.param.f64 	%fd11, [crystallize_consciousness_param_2];
	mov.u32 	%r11, %ctaid.x;
	mov.u32 	%r12, %ntid.x;
	mov.u32 	%r13, %tid.x;
	mad.lo.s32 	%r1, %r11, %r12, %r13;
	setp.ge.u32 	%p1, %r1, %r10;
	@%p1 bra 	$L__BB1_14;
	cvta.to.global.u64 	%rd3, %rd2;
	mul.wide.s32 	%rd4, %r1, 32;
	add.s64 	%rd1, %rd3, %rd4;
	ld.global.f64 	%fd13, [%rd1+8];
	div.rn.f64 	%fd14, %fd13, 0d3FF0C152382D7365;
	cvt.rzi.s32.f64 	%r2, %fd14;
	setp.lt.s32 	%p2, %r2, 1;
	mov.f64 	%fd38, 0d3FF0000000000000;
	@%p2 bra 	$L__BB1_8;
	and.b32  	%r3, %r2, 3;
	setp.lt.u32 	%p3, %r2, 4;
	mov.f64 	%fd38, 0d3FF0000000000000;
	@%p3 bra 	$L__BB1_5;
	and.b32  	%r14, %r2, 2147483644;
	neg.s32 	%r15, %r14;
	mov.f64 	%fd38, 0d3FF0000000000000;
$L__BB1_4:
	mul.f64 	%fd18, %fd38, 0d3FF9E3779B97F4A8;
	mul.f64 	%fd19, %fd18, 0d3FF9E3779B97F4A8;
	mul.f64 	%fd20, %fd19, 0d3FF9E3779B97F4A8;
	mul.f64 	%fd38, %fd20, 0d3FF9E3779B97F4A8;
	add.s32 	%r15, %r15, 4;
	setp.ne.s32 	%p4, %r15, 0;
	@%p4 bra 	$L__BB1_4;
$L__BB1_5:
	setp.eq.s32 	%p5, %r3, 0;
	@%p5 bra 	$L__BB1_8;
	neg.s32 	%r16, %r3;
$L__BB1_7:
	.pragma "nounroll";
	mul.f64 	%fd38, %fd38, 0d3FF9E3779B97F4A8;
	add.s32 	%r16, %r16, 1;
	setp.ne.s32 	%p6, %r16, 0;
	@%p6 bra 	$L__BB1_7;
$L__BB1_8:
	ld.global.f64 	%fd21, [%rd1+24];
	fma.rn.f64 	%fd22, %fd11, %fd38, %fd21;
	add.f64 	%fd23, %fd11, 0d3FF0000000000000;
	div.rn.f64 	%fd8, %fd22, %fd23;
	st.global.f64 	[%rd1+24], %fd8;
	ld.global.f64 	%fd24, [%rd1+16];
	add.f64 	%fd25, %fd24, 0dC07B000000000000;
	abs.f64 	%fd26, %fd25;
	add.f64 	%fd28, %fd24, 0dC080800000000000;
	abs.f64 	%fd9, %fd28;
	add.f64 	%fd29, %fd24, 0dC088000000000000;
	abs.f64 	%fd30, %fd29;
	setp.gtu.f64 	%p7, %fd26, %fd9;
	setp.gtu.f64 	%p8, %fd26, %fd30;
	or.pred  	%p9, %p7, %p8;
	@%p9 bra 	$L__BB1_10;
	mov.b64 	%rd7, 4646307440562798592;
	st.global.u64 	[%rd1+16], %rd7;
	bra.uni 	$L__BB1_13;
$L__BB1_10:
	setp.gtu.f64 	%p10, %fd9, %fd30;
	@%p10 bra 	$L__BB1_12;
	mov.b64 	%rd5, 4647855552934707200;
	st.global.u64 	[%rd1+16], %rd5;
	bra.uni 	$L__BB1_13;
$L__BB1_12:
	mov.b64 	%rd6, 4649966615260037120;
	st.global.u64 	[%rd1+16], %rd6;
$L__BB1_13:
	fma.rn.f64 	%fd31, %fd11, %fd8, 0d3FF0000000000000;
	ld.global.f64 	%fd32, [%rd1];
	mul.f64 	%fd33, %fd32, %fd31;
	st.global.f64 	[%rd1], %fd33;
$L__BB1_14:
	ret;

}


// ===== COMPILED SASS (sm_100) =====

	.target	sm_100

	.elftype	@"ET_EXEC"


//--------------------- .note.nv.tkinfo           --------------------------
	.section	.note.nv.tkinfo,"",@"SHT_NOTE"
	.sectionflags	@"SHF_NOTE_NV_TKINFO"
	.tkinfo
        /*0018*/ 	.word	0x00000002
        /*0030*/ 	.string	""
        /*0030*/ 	.string	"ptxas"
        /*0030*/ 	.string	"Cuda compilation tools, release 13.0, V13.0.88"
        /*0030*/ 	.string	"Build cuda_13.0.r13.0/compiler.36424714_0"
        /*0030*/ 	.string	"-arch sm_100 -m 64 "



//--------------------- .note.nv.cuinfo           --------------------------
	.section	.note.nv.cuinfo,"",@"SHT_NOTE"
	.sectionflags	@"SHF_NOTE_NV_CUINFO"
        /*0018*/ 	.short	0x0002
        /*001a*/ 	.short	0x0064
        /*001c*/ 	.short	0x0082
	.zero		2


//--------------------- .nv.info                  --------------------------
	.section	.nv.info,"",@"SHT_CUDA_INFO"
	.align	4


	//----- nvinfo : EIATTR_REGCOUNT
	.align		4
        /*0000*/ 	.byte	0x04, 0x2f
        /*0002*/ 	.short	(.L_1 - .L_0)
	.align		4
.L_0:
        /*0004*/ 	.word	index@(evolve_quantum_field)
        /*0008*/ 	.word	0x0000001d


	//----- nvinfo : EIATTR_FRAME_SIZE
	.align		4
.L_1:
        /*000c*/ 	.byte	0x04, 0x11
        /*000e*/ 	.short	(.L_3 - .L_2)
	.align		4
.L_2:
        /*0010*/ 	.word	index@($__internal_1_$__cuda_sm20_div_rn_f64_full)
        /*0014*/ 	.word	0x00000000


	//----- nvinfo : EIATTR_FRAME_SIZE
	.align		4
.L_3:
        /*0018*/ 	.byte	0x04, 0x11
        /*001a*/ 	.short	(.L_5 - .L_4)
	.align		4
.L_4:
        /*001c*/ 	.word	index@(evolve_quantum_field)
        /*0020*/ 	.word	0x00000000


	//----- nvinfo : EIATTR_REGCOUNT
	.align		4
.L_5:
        /*0024*/ 	.byte	0x04, 0x2f
        /*0026*/ 	.short	(.L_7 - .L_6)
	.align		4
.L_6:
        /*0028*/ 	.word	index@(crystallize_consciousness)
        /*002c*/ 	.word	0x0000001a


	//----- nvinfo : EIATTR_FRAME_SIZE
	.align		4
.L_7:
        /*0030*/ 	.byte	0x04, 0x11
        /*0032*/ 	.short	(.L_9 - .L_8)
	.align		4
.L_8:
        /*0034*/ 	.word	index@($__internal_0_$__cuda_sm20_div_rn_f64_full)
        /*0038*/ 	.word	0x00000000


	//----- nvinfo : EIATTR_FRAME_SIZE
	.align		4
.L_9:
        /*003c*/ 	.byte	0x04, 0x11
        /*003e*/ 	.short	(.L_11 - .L_10)
	.align		4
.L_10:
        /*0040*/ 	.word	index@(crystallize_consciousness)
        /*0044*/ 	.word	0x00000000


	//----- nvinfo : EIATTR_MIN_STACK_SIZE
	.align		4
.L_11:
        /*0048*/ 	.byte	0x04, 0x12
        /*004a*/ 	.short	(.L_13 - .L_12)
	.align		4
.L_12:
        /*004c*/ 	.word	index@(crystallize_consciousness)
        /*0050*/ 	.word	0x00000000


	//----- nvinfo : EIATTR_MIN_STACK_SIZE
	.align		4
.L_13:
        /*0054*/ 	.byte	0x04, 0x12
        /*0056*/ 	.short	(.L_15 - .L_14)
	.align		4
.L_14:
        /*0058*/ 	.word	index@(evolve_quantum_field)
        /*005c*/ 	.word	0x00000000
.L_15:


//--------------------- .nv.compat                --------------------------
	.section	.nv.compat,"",@"SHT_CUDA_COMPAT_INFO"
	.align	4
        /*0000*/ 	.byte	0x02, 0x09, 0x00, 0x00, 0x02, 0x02, 0x01, 0x00, 0x02, 0x05, 0x05, 0x00, 0x03, 0x07, 0x01, 0x01
        /*0010*/ 	.byte	0x02, 0x03, 0x00, 0x00, 0x02, 0x06, 0x01, 0x00, 0x04, 0x0b, 0x08, 0x00, 0x01, 0x00, 0x00, 0x00
        /*0020*/ 	.byte	0x00, 0x00, 0x00, 0x00


//--------------------- .nv.info.crystallize_consciousness --------------------------
	.section	.nv.info.crystallize_consciousness,"",@"SHT_CUDA_INFO"
	.sectionflags	@""
	.align	4


	//----- nvinfo : EIATTR_CUDA_API_VERSION
	.align		4
        /*0000*/ 	.byte	0x04, 0x37
        /*0002*/ 	.short	(.L_17 - .L_16)
.L_16:
        /*0004*/ 	.word	0x00000082


	//----- nvinfo : EIATTR_KPARAM_INFO
	.align		4
.L_17:
        /*0008*/ 	.byte	0x04, 0x17
        /*000a*/ 	.short	(.L_19 - .L_18)
.L_18:
        /*000c*/ 	.word	0x00000000
        /*0010*/ 	.short	0x0002
        /*0012*/ 	.short	0x0010
        /*0014*/ 	.byte	0x00, 0xf0, 0x21, 0x00


	//----- nvinfo : EIATTR_KPARAM_INFO
	.align		4
.L_19:
        /*0018*/ 	.byte	0x04, 0x17
        /*001a*/ 	.short	(.L_21 - .L_20)
.L_20:
        /*001c*/ 	.word	0x00000000
        /*0020*/ 	.short	0x0001
        /*0022*/ 	.short	0x0008
        /*0024*/ 	.byte	0x00, 0xf0, 0x11, 0x00


	//----- nvinfo : EIATTR_KPARAM_INFO
	.align		4
.L_21:
        /*0028*/ 	.byte	0x04, 0x17
        /*002a*/ 	.short	(.L_23 - .L_22)
.L_22:
        /*002c*/ 	.word	0x00000000
        /*0030*/ 	.short	0x0000
        /*0032*/ 	.short	0x0000
        /*0034*/ 	.byte	0x00, 0xf5, 0x21, 0x00


	//----- nvinfo : EIATTR_SPARSE_MMA_MASK
	.align		4
.L_23:
        /*0038*/ 	.byte	0x03, 0x50
        /*003a*/ 	.short	0x0000


	//----- nvinfo : EIATTR_MAXREG_COUNT
	.align		4
        /*003c*/ 	.byte	0x03, 0x1b
        /*003e*/ 	.short	0x00ff


	//----- nvinfo : EIATTR_MERCURY_ISA_VERSION
	.align		4
        /*0040*/ 	.byte	0x03, 0x5f
        /*0042*/ 	.short	0x0101


	//----- nvinfo : EIATTR_VRC_CTA_INIT_COUNT
	.align		4
        /*0044*/ 	.byte	0x02, 0x4a
	.zero		1
	.zero		1


	//----- nvinfo : EIATTR_EXIT_INSTR_OFFSETS
	.align		4
        /*0048*/ 	.byte	0x04, 0x1c
        /*004a*/ 	.short	(.L_25 - .L_24)


	//   ....[0]....
.L_24:
        /*004c*/ 	.word	0x00000070


	//   ....[1]....
        /*0050*/ 	.word	0x00000a40


	//   ....[2]....
        /*0054*/ 	.word	0x00000ac0


	//----- nvinfo : EIATTR_CRS_STACK_SIZE
	.align		4
.L_25:
        /*0058*/ 	.byte	0x04, 0x1e
        /*005a*/ 	.short	(.L_27 - .L_26)
.L_26:
        /*005c*/ 	.word	0x00000000


	//----- nvinfo : EIATTR_CBANK_PARAM_SIZE
	.align		4
.L_27:
        /*0060*/ 	.byte	0x03, 0x19
        /*0062*/ 	.short	0x0018


	//----- nvinfo : EIATTR_PARAM_CBANK
	.align		4
        /*0064*/ 	.byte	0x04, 0x0a
        /*0066*/ 	.short	(.L_29 - .L_28)
	.align		4
.L_28:
        /*0068*/ 	.word	index@(.nv.constant0.crystallize_consciousness)
        /*006c*/ 	.short	0x0380
        /*006e*/ 	.short	0x0018


	//----- nvinfo : EIATTR_SW_WAR
	.align		4
.L_29:
        /*0070*/ 	.byte	0x04, 0x36
        /*0072*/ 	.short	(.L_31 - .L_30)
.L_30:
        /*0074*/ 	.word	0x00000008
.L_31:


//--------------------- .nv.info.evolve_quantum_field --------------------------
	.section	.nv.info.evolve_quantum_field,"",@"SHT_CUDA_INFO"
	.sectionflags	@""
	.align	4


	//----- nvinfo : EIATTR_CUDA_API_VERSION
	.align		4
        /*0000*/ 	.byte	0x04, 0x37
        /*0002*/ 	.short	(.L_33 - .L_32)
.L_32:
        /*0004*/ 	.word	0x00000082


	//----- nvinfo : EIATTR_KPARAM_INFO
	.align		4
.L_33:
        /*0008*/ 	.byte	0x04, 0x17
        /*000a*/ 	.short	(.L_35 - .L_34)
.L_34:
        /*000c*/ 	.word	0x00000000
        /*0010*/ 	.short	0x0002
        /*0012*/ 	.short	0x0010
        /*0014*/ 	.byte	0x00, 0xf0, 0x21, 0x00


	//----- nvinfo : EIATTR_KPARAM_INFO
	.align		4
.L_35:
        /*0018*/ 	.byte	0x04, 0x17
        /*001a*/ 	.short	(.L_37 - .L_36)
.L_36:
        /*001c*/ 	.word	0x00000000
        /*0020*/ 	.short	0x0001
        /*0022*/ 	.short	0x0008
        /*0024*/ 	.byte	0x00, 0xf0, 0x11, 0x00


	//----- nvinfo : EIATTR_KPARAM_INFO
	.align		4
.L_37:
        /*0028*/ 	.byte	0x04, 0x17
        /*002a*/ 	.short	(.L_39 - .L_38)
.L_38:
        /*002c*/ 	.word	0x00000000
        /*0030*/ 	.short	0x0000
        /*0032*/ 	.short	0x0000
        /*0034*/ 	.byte	0x00, 0xf5, 0x21, 0x00


	//----- nvinfo : EIATTR_SPARSE_MMA_MASK
	.align		4
.L_39:
        /*0038*/ 	.byte	0x03, 0x50
        /*003a*/ 	.short	0x0000


	//----- nvinfo : EIATTR_MAXREG_COUNT
	.align		4
        /*003c*/ 	.byte	0x03, 0x1b
        /*003e*/ 	.short	0x00ff


	//----- nvinfo : EIATTR_MERCURY_ISA_VERSION
	.align		4
        /*0040*/ 	.byte	0x03, 0x5f
        /*0042*/ 	.short	0x0101


	//----- nvinfo : EIATTR_VRC_CTA_INIT_COUNT
	.align		4
        /*0044*/ 	.byte	0x02, 0x4a
	.zero		1
	.zero		1


	//----- nvinfo : EIATTR_EXIT_INSTR_OFFSETS
	.align		4
        /*0048*/ 	.byte	0x04, 0x1c
        /*004a*/ 	.short	(.L_41 - .L_40)


	//   ....[0]....
.L_40:
        /*004c*/ 	.word	0x00000070


	//   ....[1]....
        /*0050*/ 	.word	0x00000e70


	//----- nvinfo : EIATTR_CRS_STACK_SIZE
	.align		4
.L_41:
        /*0054*/ 	.byte	0x04, 0x1e
        /*0056*/ 	.short	(.L_43 - .L_42)
.L_42:
        /*0058*/ 	.word	0x00000000


	//----- nvinfo : EIATTR_CBANK_PARAM_SIZE
	.align		4
.L_43:
        /*005c*/ 	.byte	0x03, 0x19
        /*005e*/ 	.short	0x0018


	//----- nvinfo : EIATTR_PARAM_CBANK
	.align		4
        /*0060*/ 	.byte	0x04, 0x0a
        /*0062*/ 	.short	(.L_45 - .L_44)
	.align		4
.L_44:
        /*0064*/ 	.word	index@(.nv.constant0.evolve_quantum_field)
        /*0068*/ 	.short	0x0380
        /*006a*/ 	.short	0x0018


	//----- nvinfo : EIATTR_SW_WAR
	.align		4
.L_45:
        /*006c*/ 	.byte	0x04, 0x36
        /*006e*/ 	.short	(.L_47 - .L_46)
.L_46:
        /*0070*/ 	.word	0x00000008
.L_47:


//--------------------- .nv.callgraph             --------------------------
	.section	.nv.callgraph,"",@"SHT_CUDA_CALLGRAPH"
	.align	4
	.sectionentsize	8
	.align		4
        /*0000*/ 	.word	0x00000000
	.align		4
        /*0004*/ 	.word	0xffffffff
	.align		4
        /*0008*/ 	.word	0x00000000
	.align		4
        /*000c*/ 	.word	0xfffffffe
	.align		4
        /*0010*/ 	.word	0x00000000
	.align		4
        /*0014*/ 	.word	0xfffffffd
	.align		4
        /*0018*/ 	.word	0x00000000
	.align		4
        /*001c*/ 	.word	0xfffffffc


//--------------------- .text.crystallize_consciousness --------------------------
	.section	.text.crystallize_consciousness,"ax",@progbits
	.align	128
        .global         crystallize_consciousness
        .type           crystallize_consciousness,@function
        .size           crystallize_consciousness,(.L_x_50 - crystallize_consciousness)
        .other          crystallize_consciousness,@"STO_CUDA_ENTRY STV_DEFAULT"
crystallize_consciousness:
.text.crystallize_consciousness:
[----:B------:R-:W-:Y:S01]  /*0000*/  LDC R1, c[0x0][0x37c] ;  /* 0x0000df00ff017b82 */ /* 0x000fe20000000800 */
[----:B------:R-:W0:Y:S07]  /*0010*/  S2R R0, SR_TID.X ;  /* 0x0000000000007919 */ /* 0x000e2e0000002100 */
[----:B------:R-:W0:Y:S01]  /*0020*/  S2UR UR4, SR_CTAID.X ;  /* 0x00000000000479c3 */ /* 0x000e220000002500 */
[----:B------:R-:W1:Y:S07]  /*0030*/  LDCU UR5, c[0x0][0x388] ;  /* 0x00007100ff0577ac */ /* 0x000e6e0008000800 */
[----:B------:R-:W0:Y:S02]  /*0040*/  LDC R3, c[0x0][0x360] ;  /* 0x0000d800ff037b82 */ /* 0x000e240000000800 */
[----:B0-----:R-:W-:-:S05]  /*0050*/  IMAD R3, R3, UR4, R0 ;  /* 0x0000000403037c24 */ /* 0x001fca000f8e0200 */
[----:B-1----:R-:W-:-:S13]  /*0060*/  ISETP.GE.U32.AND P0, PT, R3, UR5, PT ;  /* 0x0000000503007c0c */ /* 0x002fda000bf06070 */
[----:B------:R-:W-:Y:S05]  /*0070*/  @P0 EXIT ;  /* 0x000000000000094d */ /* 0x000fea0003800000 */
[----:B------:R-:W0:Y:S01]  /*0080*/  LDC.64 R4, c[0x0][0x380] ;  /* 0x0000e000ff047b82 */ /* 0x000e220000000a00 */
[----:B------:R-:W1:Y:S01]  /*0090*/  LDCU.64 UR4, c[0x0][0x358] ;  /* 0x00006b00ff0477ac */ /* 0x000e620008000a00 */
[----:B0-----:R-:W-:-:S05]  /*00a0*/  IMAD.WIDE R4, R3, 0x20, R4 ;  /* 0x0000002003047825 */ /* 0x001fca00078e0204 */
[----:B-1----:R-:W2:Y:S01]  /*00b0*/  LDG.E.64 R6, desc[UR4][R4.64+0x8] ;  /* 0x0000080404067981 */ /* 0x002ea2000c1e1b00 */
[----:B------:R-:W0:Y:S01]  /*00c0*/  MUFU.RCP64H R3, 1.0471973419189453125 ;  /* 0x3ff0c15200037908 */ /* 0x000e220000001800 */
[----:B------:R-:W-:Y:S01]  /*00d0*/  IMAD.MOV.U32 R10, RZ, RZ, 0x382d7365 ;  /* 0x382d7365ff0a7424 */ /* 0x000fe200078e00ff */
[----:B------:R-:W-:Y:S01]  /*00e0*/  BSSY.RECONVERGENT B0, `(.L_x_0) ;  /* 0x0000017000007945 */ /* 0x000fe20003800200 */
[----:B------:R-:W-:Y:S02]  /*00f0*/  IMAD.MOV.U32 R11, RZ, RZ, 0x3ff0c152 ;  /* 0x3ff0c152ff0b7424 */ /* 0x000fe400078e00ff */
[----:B------:R-:W-:-:S06]  /*0100*/  IMAD.MOV.U32 R2, RZ, RZ, 0x1 ;  /* 0x00000001ff027424 */ /* 0x000fcc00078e00ff */
[----:B0-----:R-:W-:-:S08]  /*0110*/  DFMA R8, R2, -R10, 1 ;  /* 0x3ff000000208742b */ /* 0x001fd0000000080a */
[----:B------:R-:W-:-:S08]  /*0120*/  DFMA R8, R8, R8, R8 ;  /* 0x000000080808722b */ /* 0x000fd00000000008 */
[----:B------:R-:W-:-:S08]  /*0130*/  DFMA R8, R2, R8, R2 ;  /* 0x000000080208722b */ /* 0x000fd00000000002 */
[----:B------:R-:W-:-:S08]  /*0140*/  DFMA R2, R8, -R10, 1 ;  /* 0x3ff000000802742b */ /* 0x000fd0000000080a */
[----:B------:R-:W-:-:S08]  /*0150*/  DFMA R2, R8, R2, R8 ;  /* 0x000000020802722b */ /* 0x000fd00000000008 */
[----:B--2---:R-:W-:Y:S01]  /*0160*/  DMUL R8, R6, R2 ;  /* 0x0000000206087228 */ /* 0x004fe20000000000 */
[----:B------:R-:W-:-:S07]  /*0170*/  FSETP.GEU.AND P1, PT, |R7|, 6.5827683646048100446e-37, PT ;  /* 0x036000000700780b */ /* 0x000fce0003f2e200 */
[----:B------:R-:W-:-:S08]  /*0180*/  DFMA R10, R8, -R10, R6 ;  /* 0x8000000a080a722b */ /* 0x000fd00000000006 */
[----:B------:R-:W-:-:S10]  /*0190*/  DFMA R2, R2, R10, R8 ;  /* 0x0000000a0202722b */ /* 0x000fd40000000008 */
[----:B------:R-:W-:-:S05]  /*01a0*/  FFMA R0, RZ, 1.8808996677398681641, R3 ;  /* 0x3ff0c152ff007823 */ /* 0x000fca0000000003 */
[----:B------:R-:W-:-:S13]  /*01b0*/  FSETP.GT.AND P0, PT, |R0|, 1.469367938527859385e-39, PT ;  /* 0x001000000000780b */ /* 0x000fda0003f04200 */
[----:B------:R-:W-:Y:S05]  /*01c0*/  @P0 BRA P1, `(.L_x_1) ;  /* 0x0000000000200947 */ /* 0x000fea0000800000 */
[----:B------:R-:W-:Y:S01]  /*01d0*/  IMAD.MOV.U32 R8, RZ, RZ, R6 ;  /* 0x000000ffff087224 */ /* 0x000fe200078e0006 */
[----:B------:R-:W-:Y:S01]  /*01e0*/  MOV R0, 0x230 ;  /* 0x0000023000007802 */ /* 0x000fe20000000f00 */
[----:B------:R-:W-:Y:S02]  /*01f0*/  IMAD.MOV.U32 R9, RZ, RZ, R7 ;  /* 0x000000ffff097224 */ /* 0x000fe400078e0007 */
[----:B------:R-:W-:Y:S02]  /*0200*/  IMAD.MOV.U32 R6, RZ, RZ, 0x382d7365 ;  /* 0x382d7365ff067424 */ /* 0x000fe400078e00ff */
[----:B------:R-:W-:-:S07]  /*0210*/  IMAD.MOV.U32 R7, RZ, RZ, 0x3ff0c152 ;  /* 0x3ff0c152ff077424 */ /* 0x000fce00078e00ff */
[----:B------:R-:W-:Y:S05]  /*0220*/  CALL.REL.NOINC `($__internal_0_$__cuda_sm20_div_rn_f64_full) ;  /* 0x0000000800287944 */ /* 0x000fea0003c00000 */
[----:B------:R-:W-:Y:S02]  /*0230*/  IMAD.MOV.U32 R2, RZ, RZ, R12 ;  /* 0x000000ffff027224 */ /* 0x000fe400078e000c */
[----:B------:R-:W-:-:S07]  /*0240*/  IMAD.MOV.U32 R3, RZ, RZ, R13 ;  /* 0x000000ffff037224 */ /* 0x000fce00078e000d */
.L_x_1:
[----:B------:R-:W-:Y:S05]  /*0250*/  BSYNC.RECONVERGENT B0 ;  /* 0x0000000000007941 */ /* 0x000fea0003800200 */
.L_x_0:
[----:B------:R-:W0:Y:S01]  /*0260*/  F2I.F64.TRUNC R0, R2 ;  /* 0x0000000200007311 */ /* 0x000e22000030d100 */
[----:B------:R-:W-:Y:S01]  /*0270*/  BSSY.RECONVERGENT B1, `(.L_x_2) ;  /* 0x0000053000017945 */ /* 0x000fe20003800200 */
[----:B------:R-:W-:Y:S02]  /*0280*/  IMAD.MOV.U32 R8, RZ, RZ, 0x0 ;  /* 0x00000000ff087424 */ /* 0x000fe400078e00ff */
[----:B------:R-:W-:Y:S01]  /*0290*/  IMAD.MOV.U32 R9, RZ, RZ, 0x3ff00000 ;  /* 0x3ff00000ff097424 */ /* 0x000fe200078e00ff */
[----:B0-----:R-:W-:-:S13]  /*02a0*/  ISETP.GE.AND P0, PT, R0, 0x1, PT ;  /* 0x000000010000780c */ /* 0x001fda0003f06270 */
[----:B------:R-:W-:Y:S05]  /*02b0*/  @!P0 BRA `(.L_x_3) ;  /* 0x0000000400388947 */ /* 0x000fea0003800000 */
[C---:B------:R-:W-:Y:S01]  /*02c0*/  ISETP.GE.U32.AND P0, PT, R0.reuse, 0x4, PT ;  /* 0x000000040000780c */ /* 0x040fe20003f06070 */
[----:B------:R-:W-:Y:S01]  /*02d0*/  BSSY.RECONVERGENT B0, `(.L_x_4) ;  /* 0x0000043000007945 */ /* 0x000fe20003800200 */
[----:B------:R-:W-:Y:S01]  /*02e0*/  LOP3.LUT R2, R0, 0x3, RZ, 0xc0, !PT ;  /* 0x0000000300027812 */ /* 0x000fe200078ec0ff */
[----:B------:R-:W-:Y:S02]  /*02f0*/  IMAD.MOV.U32 R8, RZ, RZ, 0x0 ;  /* 0x00000000ff087424 */ /* 0x000fe400078e00ff */
[----:B------:R-:W-:-:S08]  /*0300*/  IMAD.MOV.U32 R9, RZ, RZ, 0x3ff00000 ;  /* 0x3ff00000ff097424 */ /* 0x000fd000078e00ff */
[----:B------:R-:W-:Y:S05]  /*0310*/  @!P0 BRA `(.L_x_5) ;  /* 0x0000000000f88947 */ /* 0x000fea0003800000 */
[----:B------:R-:W-:Y:S01]  /*0320*/  LOP3.LUT R0, R0, 0x7ffffffc, RZ, 0xc0, !PT ;  /* 0x7ffffffc00007812 */ /* 0x000fe200078ec0ff */
[----:B------:R-:W-:Y:S01]  /*0330*/  IMAD.MOV.U32 R8, RZ, RZ, 0x0 ;  /* 0x00000000ff087424 */ /* 0x000fe200078e00ff */
[----:B------:R-:W-:-:S03]  /*0340*/  MOV R9, 0x3ff00000 ;  /* 0x3ff0000000097802 */ /* 0x000fc60000000f00 */
[----:B------:R-:W-:-:S05]  /*0350*/  IMAD.MOV R0, RZ, RZ, -R0 ;  /* 0x000000ffff007224 */ /* 0x000fca00078e0a00 */
[----:B------:R-:W-:-:S13]  /*0360*/  ISETP.GE.AND P0, PT, R0, RZ, PT ;  /* 0x000000ff0000720c */ /* 0x000fda0003f06270 */
[----:B------:R-:W-:Y:S05]  /*0370*/  @P0 BRA `(.L_x_6) ;  /* 0x0000000000bc0947 */ /* 0x000fea0003800000 */
[----:B------:R-:W-:Y:S01]  /*0380*/  IMAD.MOV R3, RZ, RZ, -R0 ;  /* 0x000000ffff037224 */ /* 0x000fe200078e0a00 */
[----:B------:R-:W-:Y:S01]  /*0390*/  BSSY.RECONVERGENT B2, `(.L_x_7) ;  /* 0x000001a000027945 */ /* 0x000fe20003800200 */
[----:B------:R-:W-:-:S03]  /*03a0*/  PLOP3.LUT P0, PT, PT, PT, PT, 0x80, 0x8 ;  /* 0x000000000008781c */ /* 0x000fc60003f0f070 */
[----:B------:R-:W-:-:S13]  /*03b0*/  ISETP.GT.AND P1, PT, R3, 0xc, PT ;  /* 0x0000000c0300780c */ /* 0x000fda0003f24270 */
[----:B------:R-:W-:Y:S05]  /*03c0*/  @!P1 BRA `(.L_x_8) ;  /* 0x0000000000589947 */ /* 0x000fea0003800000 */
[----:B------:R-:W-:-:S13]  /*03d0*/  PLOP3.LUT P0, PT, PT, PT, PT, 0x8, 0x80 ;  /* 0x000000000080781c */ /* 0x000fda0003f0e170 */
.L_x_9:
[----:B------:R-:W-:Y:S01]  /*03e0*/  UMOV UR6, 0x9b97f4a8 ;  /* 0x9b97f4a800067882 */ /* 0x000fe20000000000 */
[----:B------:R-:W-:Y:S01]  /*03f0*/  UMOV UR7, 0x3ff9e377 ;  /* 0x3ff9e37700077882 */ /* 0x000fe20000000000 */
[----:B------:R-:W-:Y:S01]  /*0400*/  VIADD R0, R0, 0x10 ;  /* 0x0000001000007836 */ /* 0x000fe20000000000 */
[----:B------:R-:W-:-:S04]  /*0410*/  DMUL R8, R8, UR6 ;  /* 0x0000000608087c28 */ /* 0x000fc80008000000 */
[----:B------:R-:W-:-:S04]  /*0420*/  ISETP.GE.AND P1, PT, R0, -0xc, PT ;  /* 0xfffffff40000780c */ /* 0x000fc80003f26270 */
[----:B------:R-:W-:-:S08]  /*0430*/  DMUL R8, R8, UR6 ;  /* 0x0000000608087c28 */ /* 0x000fd00008000000 */
        /* <DEDUP_REMOVED lines=13> */
[----:B------:R-:W-:Y:S01]  /*0510*/  DMUL R8, R8, UR6 ;  /* 0x0000000608087c28 */ /* 0x000fe20008000000 */
[----:B------:R-:W-:Y:S10]  /*0520*/  @!P1 BRA `(.L_x_9) ;  /* 0xfffffffc00ac9947 */ /* 0x000ff4000383ffff */
.L_x_8:
[----:B------:R-:W-:Y:S05]  /*0530*/  BSYNC.RECONVERGENT B2 ;  /* 0x0000000000027941 */ /* 0x000fea0003800200 */
.L_x_7:
[----:B------:R-:W-:Y:S01]  /*0540*/  IMAD.MOV R3, RZ, RZ, -R0 ;  /* 0x000000ffff037224 */ /* 0x000fe200078e0a00 */
[----:B------:R-:W-:Y:S04]  /*0550*/  BSSY.RECONVERGENT B2, `(.L_x_10) ;  /* 0x000000f000027945 */ /* 0x000fe80003800200 */
[----:B------:R-:W-:-:S13]  /*0560*/  ISETP.GT.AND P1, PT, R3, 0x4, PT ;  /* 0x000000040300780c */ /* 0x000fda0003f24270 */
[----:B------:R-:W-:Y:S05]  /*0570*/  @!P1 BRA `(.L_x_11) ;  /* 0x0000000000309947 */ /* 0x000fea0003800000 */
[----:B------:R-:W-:Y:S01]  /*0580*/  UMOV UR6, 0x9b97f4a8 ;  /* 0x9b97f4a800067882 */ /* 0x000fe20000000000 */
[----:B------:R-:W-:Y:S01]  /*0590*/  UMOV UR7, 0x3ff9e377 ;  /* 0x3ff9e37700077882 */ /* 0x000fe20000000000 */
[----:B------:R-:W-:Y:S01]  /*05a0*/  PLOP3.LUT P0, PT, PT, PT, PT, 0x8, 0x80 ;  /* 0x000000000080781c */ /* 0x000fe20003f0e170 */
[----:B------:R-:W-:Y:S01]  /*05b0*/  DMUL R8, R8, UR6 ;  /* 0x0000000608087c28 */ /* 0x000fe20008000000 */
[----:B------:R-:W-:-:S07]  /*05c0*/  VIADD R0, R0, 0x8 ;  /* 0x0000000800007836 */ /* 0x000fce0000000000 */
[----:B------:R-:W-:-:S08]  /*05d0*/  DMUL R8, R8, UR6 ;  /* 0x0000000608087c28 */ /* 0x000fd00008000000 */
[----:B------:R-:W-:-:S08]  /*05e0*/  DMUL R8, R8, UR6 ;  /* 0x0000000608087c28 */ /* 0x000fd00008000000 */
[----:B------:R-:W-:-:S08]  /*05f0*/  DMUL R8, R8, UR6 ;  /* 0x0000000608087c28 */ /* 0x000fd00008000000 */
[----:B------:R-:W-:-:S08]  /*0600*/  DMUL R8, R8, UR6 ;  /* 0x0000000608087c28 */ /* 0x000fd00008000000 */
[----:B------:R-:W-:-:S08]  /*0610*/  DMUL R8, R8, UR6 ;  /* 0x0000000608087c28 */ /* 0x000fd00008000000 */
[----:B------:R-:W-:-:S08]  /*0620*/  DMUL R8, R8, UR6 ;  /* 0x0000000608087c28 */ /* 0x000fd00008000000 */
[----:B------:R-:W-:-:S11]  /*0630*/  DMUL R8, R8, UR6 ;  /* 0x0000000608087c28 */ /* 0x000fd60008000000 */
.L_x_11:
[----:B------:R-:W-:Y:S05]  /*0640*/  BSYNC.RECONVERGENT B2 ;  /* 0x0000000000027941 */ /* 0x000fea0003800200 */
.L_x_10:
[----:B------:R-:W-:-:S13]  /*0650*/  ISETP.NE.OR P0, PT, R0, RZ, P0 ;  /* 0x000000ff0000720c */ /* 0x000fda0000705670 */
[----:B------:R-:W-:Y:S05]  /*0660*/  @!P0 BRA `(.L_x_5) ;  /* 0x0000000000248947 */ /* 0x000fea0003800000 */
.L_x_6:
[----:B------:R-:W-:Y:S02]  /*0670*/  IMAD.MOV.U32 R6, RZ, RZ, -0x64680b58 ;  /* 0x9b97f4a8ff067424 */ /* 0x000fe400078e00ff */
[----:B------:R-:W-:-:S07]  /*0680*/  IMAD.MOV.U32 R7, RZ, RZ, 0x3ff9e377 ;  /* 0x3ff9e377ff077424 */ /* 0x000fce00078e00ff */
.L_x_12:
[----:B------:R-:W-:Y:S01]  /*0690*/  DMUL R8, R8, R6 ;  /* 0x0000000608087228 */ /* 0x000fe20000000000 */
[----:B------:R-:W-:-:S05]  /*06a0*/  VIADD R0, R0, 0x4 ;  /* 0x0000000400007836 */ /* 0x000fca0000000000 */
[----:B------:R-:W-:Y:S02]  /*06b0*/  ISETP.NE.AND P0, PT, R0, RZ, PT ;  /* 0x000000ff0000720c */ /* 0x000fe40003f05270 */
[----:B------:R-:W-:-:S08]  /*06c0*/  DMUL R8, R8, R6 ;  /* 0x0000000608087228 */ /* 0x000fd00000000000 */
[----:B------:R-:W-:-:S08]  /*06d0*/  DMUL R8, R8, R6 ;  /* 0x0000000608087228 */ /* 0x000fd00000000000 */
[----:B------:R-:W-:Y:S01]  /*06e0*/  DMUL R8, R8, R6 ;  /* 0x0000000608087228 */ /* 0x000fe20000000000 */
[----:B------:R-:W-:Y:S10]  /*06f0*/  @P0 BRA `(.L_x_12) ;  /* 0xfffffffc00e40947 */ /* 0x000ff4000383ffff */
.L_x_5:
[----:B------:R-:W-:Y:S05]  /*0700*/  BSYNC.RECONVERGENT B0 ;  /* 0x0000000000007941 */ /* 0x000fea0003800200 */
.L_x_4:
[----:B------:R-:W-:-:S13]  /*0710*/  ISETP.NE.AND P0, PT, R2, RZ, PT ;  /* 0x000000ff0200720c */ /* 0x000fda0003f05270 */
[----:B------:R-:W-:Y:S05]  /*0720*/  @!P0 BRA `(.L_x_3) ;  /* 0x00000000001c8947 */ /* 0x000fea0003800000 */
[----:B------:R-:W-:Y:S02]  /*0730*/  IMAD.MOV R0, RZ, RZ, -R2 ;  /* 0x000000ffff007224 */ /* 0x000fe400078e0a02 */
[----:B------:R-:W-:Y:S02]  /*0740*/  IMAD.MOV.U32 R2, RZ, RZ, -0x64680b58 ;  /* 0x9b97f4a8ff027424 */ /* 0x000fe400078e00ff */
[----:B------:R-:W-:-:S07]  /*0750*/  IMAD.MOV.U32 R3, RZ, RZ, 0x3ff9e377 ;  /* 0x3ff9e377ff037424 */ /* 0x000fce00078e00ff */
.L_x_13:
[----:B------:R-:W-:Y:S01]  /*0760*/  VIADD R0, R0, 0x1 ;  /* 0x0000000100007836 */ /* 0x000fe20000000000 */
[----:B------:R-:W-:-:S04]  /*0770*/  DMUL R8, R8, R2 ;  /* 0x0000000208087228 */ /* 0x000fc80000000000 */
[----:B------:R-:W-:-:S13]  /*0780*/  ISETP.NE.AND P0, PT, R0, RZ, PT ;  /* 0x000000ff0000720c */ /* 0x000fda0003f05270 */
[----:B------:R-:W-:Y:S05]  /*0790*/  @P0 BRA `(.L_x_13) ;  /* 0xfffffffc00f00947 */ /* 0x000fea000383ffff */
.L_x_3:
[----:B------:R-:W-:Y:S05]  /*07a0*/  BSYNC.RECONVERGENT B1 ;  /* 0x0000000000017941 */ /* 0x000fea0003800200 */
.L_x_2:
[----:B------:R-:W2:Y:S01]  /*07b0*/  LDG.E.64 R2, desc[UR4][R4.64+0x18] ;  /* 0x0000180404027981 */ /* 0x000ea2000c1e1b00 */
[----:B------:R-:W0:Y:S01]  /*07c0*/  LDC.64 R14, c[0x0][0x390] ;  /* 0x0000e400ff0e7b82 */ /* 0x000e220000000a00 */
[----:B------:R-:W-:Y:S01]  /*07d0*/  MOV R10, 0x1 ;  /* 0x00000001000a7802 */ /* 0x000fe20000000f00 */
[----:B------:R-:W-:Y:S01]  /*07e0*/  BSSY.RECONVERGENT B0, `(.L_x_14) ;  /* 0x0000016000007945 */ /* 0x000fe20003800200 */
[----:B0-----:R-:W-:-:S06]  /*07f0*/  DADD R6, R14, 1 ;  /* 0x3ff000000e067429 */ /* 0x001fcc0000000000 */
[----:B------:R-:W0:Y:S02]  /*0800*/  MUFU.RCP64H R11, R7 ;  /* 0x00000007000b7308 */ /* 0x000e240000001800 */
[----:B0-----:R-:W-:-:S08]  /*0810*/  DFMA R12, -R6, R10, 1 ;  /* 0x3ff00000060c742b */ /* 0x001fd0000000010a */
[----:B------:R-:W-:-:S08]  /*0820*/  DFMA R12, R12, R12, R12 ;  /* 0x0000000c0c0c722b */ /* 0x000fd0000000000c */
[----:B------:R-:W-:-:S08]  /*0830*/  DFMA R12, R10, R12, R10 ;  /* 0x0000000c0a0c722b */ /* 0x000fd0000000000a */
[----:B------:R-:W-:-:S08]  /*0840*/  DFMA R10, -R6, R12, 1 ;  /* 0x3ff00000060a742b */ /* 0x000fd0000000010c */
[----:B------:R-:W-:Y:S02]  /*0850*/  DFMA R10, R12, R10, R12 ;  /* 0x0000000a0c0a722b */ /* 0x000fe4000000000c */
[----:B--2---:R-:W-:-:S08]  /*0860*/  DFMA R14, R8, R14, R2 ;  /* 0x0000000e080e722b */ /* 0x004fd00000000002 */
[----:B------:R-:W-:Y:S02]  /*0870*/  DMUL R2, R14, R10 ;  /* 0x0000000a0e027228 */ /* 0x000fe40000000000 */
[----:B------:R-:W-:-:S06]  /*0880*/  FSETP.GEU.AND P1, PT, |R15|, 6.5827683646048100446e-37, PT ;  /* 0x036000000f00780b */ /* 0x000fcc0003f2e200 */
[----:B------:R-:W-:-:S08]  /*0890*/  DFMA R8, -R6, R2, R14 ;  /* 0x000000020608722b */ /* 0x000fd0000000010e */
[----:B------:R-:W-:-:S10]  /*08a0*/  DFMA R2, R10, R8, R2 ;  /* 0x000000080a02722b */ /* 0x000fd40000000002 */
[----:B------:R-:W-:-:S05]  /*08b0*/  FFMA R0, RZ, R7, R3 ;  /* 0x00000007ff007223 */ /* 0x000fca0000000003 */
[----:B------:R-:W-:-:S13]  /*08c0*/  FSETP.GT.AND P0, PT, |R0|, 1.469367938527859385e-39, PT ;  /* 0x001000000000780b */ /* 0x000fda0003f04200 */
[----:B------:R-:W-:Y:S05]  /*08d0*/  @P0 BRA P1, `(.L_x_15) ;  /* 0x0000000000180947 */ /* 0x000fea0000800000 */
[----:B------:R-:W-:Y:S01]  /*08e0*/  IMAD.MOV.U32 R8, RZ, RZ, R14 ;  /* 0x000000ffff087224 */ /* 0x000fe200078e000e */
[----:B------:R-:W-:Y:S01]  /*08f0*/  MOV R0, 0x920 ;  /* 0x0000092000007802 */ /* 0x000fe20000000f00 */
[----:B------:R-:W-:-:S07]  /*0900*/  IMAD.MOV.U32 R9, RZ, RZ, R15 ;  /* 0x000000ffff097224 */ /* 0x000fce00078e000f */
[----:B------:R-:W-:Y:S05]  /*0910*/  CALL.REL.NOINC `($__internal_0_$__cuda_sm20_div_rn_f64_full) ;  /* 0x00000000006c7944 */ /* 0x000fea0003c00000 */
[----:B------:R-:W-:Y:S02]  /*0920*/  IMAD.MOV.U32 R2, RZ, RZ, R12 ;  /* 0x000000ffff027224 */ /* 0x000fe400078e000c */
[----:B------:R-:W-:-:S07]  /*0930*/  IMAD.MOV.U32 R3, RZ, RZ, R13 ;  /* 0x000000ffff037224 */ /* 0x000fce00078e000d */
.L_x_15:
[----:B------:R-:W-:Y:S05]  /*0940*/  BSYNC.RECONVERGENT B0 ;  /* 0x0000000000007941 */ /* 0x000fea0003800200 */
.L_x_14:
[----:B------:R-:W2:Y:S01]  /*0950*/  LDG.E.64 R6, desc[UR4][R4.64+0x10] ;  /* 0x0000100404067981 */ /* 0x000ea2000c1e1b00 */
[----:B------:R-:W0:Y:S03]  /*0960*/  LDC.64 R12, c[0x0][0x390] ;  /* 0x0000e400ff0c7b82 */ /* 0x000e260000000a00 */
[----:B------:R-:W3:Y:S04]  /*0970*/  LDG.E.64 R14, desc[UR4][R4.64] ;  /* 0x00000004040e7981 */ /* 0x000ee8000c1e1b00 */
[----:B------:R1:W-:Y:S01]  /*0980*/  STG.E.64 desc[UR4][R4.64+0x18], R2 ;  /* 0x0000180204007986 */ /* 0x0003e2000c101b04 */
[----:B0-----:R-:W-:Y:S02]  /*0990*/  DFMA R12, R2, R12, 1 ;  /* 0x3ff00000020c742b */ /* 0x001fe4000000000c */
[----:B--2---:R-:W-:-:S02]  /*09a0*/  DADD R8, R6, -432 ;  /* 0xc07b000006087429 */ /* 0x004fc40000000000 */
[C---:B------:R-:W-:Y:S02]  /*09b0*/  DADD R10, R6.reuse, -768 ;  /* 0xc0880000060a7429 */ /* 0x040fe40000000000 */
[----:B------:R-:W-:Y:S02]  /*09c0*/  DADD R6, R6, -528 ;  /* 0xc080800006067429 */ /* 0x000fe40000000000 */
[----:B---3--:R-:W-:-:S04]  /*09d0*/  DMUL R12, R12, R14 ;  /* 0x0000000e0c0c7228 */ /* 0x008fc80000000000 */
[----:B------:R-:W-:-:S03]  /*09e0*/  DSETP.GTU.AND P0, PT, |R8|, |R10|, PT ;  /* 0x4000000a0800722a */ /* 0x000fc60003f0c200 */
[----:B------:R1:W-:Y:S03]  /*09f0*/  STG.E.64 desc[UR4][R4.64], R12 ;  /* 0x0000000c04007986 */ /* 0x0003e6000c101b04 */
[----:B------:R-:W-:-:S14]  /*0a00*/  DSETP.GTU.OR P0, PT, |R8|, |R6|, P0 ;  /* 0x400000060800722a */ /* 0x000fdc000070c600 */
[----:B------:R-:W-:Y:S02]  /*0a10*/  @!P0 IMAD.MOV.U32 R8, RZ, RZ, 0x0 ;  /* 0x00000000ff088424 */ /* 0x000fe400078e00ff */
[----:B------:R-:W-:-:S05]  /*0a20*/  @!P0 IMAD.MOV.U32 R9, RZ, RZ, 0x407b0000 ;  /* 0x407b0000ff098424 */ /* 0x000fca00078e00ff */
[----:B------:R1:W-:Y:S01]  /*0a30*/  @!P0 STG.E.64 desc[UR4][R4.64+0x10], R8 ;  /* 0x0000100804008986 */ /* 0x0003e2000c101b04 */
[----:B------:R-:W-:Y:S05]  /*0a40*/  @!P0 EXIT ;  /* 0x000000000000894d */ /* 0x000fea0003800000 */
[----:B------:R-:W-:-:S14]  /*0a50*/  DSETP.GTU.AND P0, PT, |R6|, |R10|, PT ;  /* 0x4000000a0600722a */ /* 0x000fdc0003f0c200 */
[----:B-1----:R-:W-:Y:S02]  /*0a60*/  @!P0 IMAD.MOV.U32 R2, RZ, RZ, 0x0 ;  /* 0x00000000ff028424 */ /* 0x002fe400078e00ff */
[----:B------:R-:W-:Y:S02]  /*0a70*/  @!P0 IMAD.MOV.U32 R3, RZ, RZ, 0x40808000 ;  /* 0x40808000ff038424 */ /* 0x000fe400078e00ff */
[----:B------:R-:W-:Y:S02]  /*0a80*/  @P0 IMAD.MOV.U32 R6, RZ, RZ, 0x0 ;  /* 0x00000000ff060424 */ /* 0x000fe400078e00ff */
[----:B------:R-:W-:Y:S01]  /*0a90*/  @P0 IMAD.MOV.U32 R7, RZ, RZ, 0x40880000 ;  /* 0x40880000ff070424 */ /* 0x000fe200078e00ff */
[----:B------:R-:W-:Y:S04]  /*0aa0*/  @!P0 STG.E.64 desc[UR4][R4.64+0x10], R2 ;  /* 0x0000100204008986 */ /* 0x000fe8000c101b04 */
[----:B------:R-:W-:Y:S01]  /*0ab0*/  @P0 STG.E.64 desc[UR4][R4.64+0x10], R6 ;  /* 0x0000100604000986 */ /* 0x000fe2000c101b04 */
[----:B------:R-:W-:Y:S05]  /*0ac0*/  EXIT ;  /* 0x000000000000794d */ /* 0x000fea0003800000 */
        .weak           $__internal_0_$__cuda_sm20_div_rn_f64_full
        .type           $__internal_0_$__cuda_sm20_div_rn_f64_full,@function
        .size           $__internal_0_$__cuda_sm20_div_rn_f64_full,(.L_x_50 - $__internal_0_$__cuda_sm20_div_rn_f64_full)
$__internal_0_$__cuda_sm20_div_rn_f64_full:
[C---:B------:R-:W-:Y:S01]  /*0ad0*/  FSETP.GEU.AND P0, PT, |R7|.reuse, 1.469367938527859385e-39, PT ;  /* 0x001000000700780b */ /* 0x040fe20003f0e200 */
[----:B------:R-:W-:Y:S01]  /*0ae0*/  BSSY.RECONVERGENT B1, `(.L_x_16) ;  /* 0x0000057000017945 */ /* 0x000fe20003800200 */
[----:B------:R-:W-:Y:S02]  /*0af0*/  LOP3.LUT R2, R7, 0x800fffff, RZ, 0xc0, !PT ;  /* 0x800fffff07027812 */ /* 0x000fe400078ec0ff */
[C---:B------:R-:W-:Y:S02]  /*0b00*/  FSETP.GEU.AND P2, PT, |R9|.reuse, 1.469367938527859385e-39, PT ;  /* 0x001000000900780b */ /* 0x040fe40003f4e200 */
[----:B------:R-:W-:Y:S01]  /*0b10*/  LOP3.LUT R3, R2, 0x3ff00000, RZ, 0xfc, !PT ;  /* 0x3ff0000002037812 */ /* 0x000fe200078efcff */
[----:B------:R-:W-:Y:S01]  /*0b20*/  IMAD.MOV.U32 R2, RZ, RZ, R6 ;  /* 0x000000ffff027224 */ /* 0x000fe200078e0006 */
[----:B------:R-:W-:Y:S02]  /*0b30*/  MOV R16, 0x1 ;  /* 0x0000000100107802 */ /* 0x000fe40000000f00 */
[----:B------:R-:W-:-:S02]  /*0b40*/  LOP3.LUT R12, R9, 0x7ff00000, RZ, 0xc0, !PT ;  /* 0x7ff00000090c7812 */ /* 0x000fc400078ec0ff */
[----:B------:R-:W-:Y:S01]  /*0b50*/  LOP3.LUT R15, R7, 0x7ff00000, RZ, 0xc0, !PT ;  /* 0x7ff00000070f7812 */ /* 0x000fe200078ec0ff */
[----:B------:R-:W-:-:S03]  /*0b60*/  @!P0 DMUL R2, R6, 8.98846567431157953865e+307 ;  /* 0x7fe0000006028828 */ /* 0x000fc60000000000 */
[C---:B------:R-:W-:Y:S01]  /*0b70*/  ISETP.GE.U32.AND P1, PT, R12.reuse, R15, PT ;  /* 0x0000000f0c00720c */ /* 0x040fe20003f26070 */
[----:B------:R-:W-:Y:S01]  /*0b80*/  @!P2 IMAD.MOV.U32 R18, RZ, RZ, RZ ;  /* 0x000000ffff12a224 */ /* 0x000fe200078e00ff */
[----:B------:R-:W-:Y:S01]  /*0b90*/  @!P2 LOP3.LUT R13, R7, 0x7ff00000, RZ, 0xc0, !PT ;  /* 0x7ff00000070da812 */ /* 0x000fe200078ec0ff */
[----:B------:R-:W0:Y:S03]  /*0ba0*/  MUFU.RCP64H R17, R3 ;  /* 0x0000000300117308 */ /* 0x000e260000001800 */
[----:B------:R-:W-:Y:S01]  /*0bb0*/  @!P2 ISETP.GE.U32.AND P3, PT, R12, R13, PT ;  /* 0x0000000d0c00a20c */ /* 0x000fe20003f66070 */
[----:B------:R-:W-:-:S05]  /*0bc0*/  IMAD.MOV.U32 R13, RZ, RZ, 0x1ca00000 ;  /* 0x1ca00000ff0d7424 */ /* 0x000fca00078e00ff */
[----:B------:R-:W-:-:S04]  /*0bd0*/  @!P2 SEL R19, R13, 0x63400000, !P3 ;  /* 0x634000000d13a807 */ /* 0x000fc80005800000 */
[----:B------:R-:W-:Y:S01]  /*0be0*/  @!P2 LOP3.LUT R19, R19, 0x80000000, R9, 0xf8, !PT ;  /* 0x800000001313a812 */ /* 0x000fe200078ef809 */
[----:B0-----:R-:W-:-:S03]  /*0bf0*/  DFMA R10, R16, -R2, 1 ;  /* 0x3ff00000100a742b */ /* 0x001fc60000000802 */
[----:B------:R-:W-:-:S05]  /*0c00*/  @!P2 LOP3.LUT R19, R19, 0x100000, RZ, 0xfc, !PT ;  /* 0x001000001313a812 */ /* 0x000fca00078efcff */
[----:B------:R-:W-:-:S08]  /*0c10*/  DFMA R10, R10, R10, R10 ;  /* 0x0000000a0a0a722b */ /* 0x000fd0000000000a */
[----:B------:R-:W-:Y:S01]  /*0c20*/  DFMA R16, R16, R10, R16 ;  /* 0x0000000a1010722b */ /* 0x000fe20000000010 */
[----:B------:R-:W-:Y:S01]  /*0c30*/  SEL R11, R13, 0x63400000, !P1 ;  /* 0x634000000d0b7807 */ /* 0x000fe20004800000 */
[----:B------:R-:W-:-:S03]  /*0c40*/  IMAD.MOV.U32 R10, RZ, RZ, R8 ;  /* 0x000000ffff0a7224 */ /* 0x000fc600078e0008 */
[----:B------:R-:W-:-:S03]  /*0c50*/  LOP3.LUT R11, R11, 0x800fffff, R9, 0xf8, !PT ;  /* 0x800fffff0b0b7812 */ /* 0x000fc600078ef809 */
[----:B------:R-:W-:-:S03]  /*0c60*/  DFMA R20, R16, -R2, 1 ;  /* 0x3ff000001014742b */ /* 0x000fc60000000802 */
[----:B------:R-:W-:-:S05]  /*0c70*/  @!P2 DFMA R10, R10, 2, -R18 ;  /* 0x400000000a0aa82b */ /* 0x000fca0000000812 */
[----:B------:R-:W-:Y:S01]  /*0c80*/  DFMA R16, R16, R20, R16 ;  /* 0x000000141010722b */ /* 0x000fe20000000010 */
[----:B------:R-:W-:Y:S02]  /*0c90*/  IMAD.MOV.U32 R21, RZ, RZ, R12 ;  /* 0x000000ffff157224 */ /* 0x000fe400078e000c */
[----:B------:R-:W-:Y:S01]  /*0ca0*/  IMAD.MOV.U32 R20, RZ, RZ, R15 ;  /* 0x000000ffff147224 */ /* 0x000fe200078e000f */
[----:B------:R-:W-:Y:S02]  /*0cb0*/  @!P0 LOP3.LUT R20, R3, 0x7ff00000, RZ, 0xc0, !PT ;  /* 0x7ff0000003148812 */ /* 0x000fe400078ec0ff */
[----:B------:R-:W-:Y:S02]  /*0cc0*/  @!P2 LOP3.LUT R21, R11, 0x7ff00000, RZ, 0xc0, !PT ;  /* 0x7ff000000b15a812 */ /* 0x000fe400078ec0ff */
[----:B------:R-:W-:Y:S01]  /*0cd0*/  DMUL R18, R16, R10 ;  /* 0x0000000a10127228 */ /* 0x000fe20000000000 */
[----:B------:R-:W-:Y:S02]  /*0ce0*/  VIADD R23, R20, 0xffffffff ;  /* 0xffffffff14177836 */ /* 0x000fe40000000000 */
[----:B------:R-:W-:-:S05]  /*0cf0*/  VIADD R22, R21, 0xffffffff ;  /* 0xffffffff15167836 */ /* 0x000fca0000000000 */
[----:B------:R-:W-:Y:S01]  /*0d00*/  DFMA R14, R18, -R2, R10 ;  /* 0x80000002120e722b */ /* 0x000fe2000000000a */
[----:B------:R-:W-:-:S04]  /*0d10*/  ISETP.GT.U32.AND P0, PT, R22, 0x7feffffe, PT ;  /* 0x7feffffe1600780c */ /* 0x000fc80003f04070 */
[----:B------:R-:W-:-:S03]  /*0d20*/  ISETP.GT.U32.OR P0, PT, R23, 0x7feffffe, P0 ;  /* 0x7feffffe1700780c */ /* 0x000fc60000704470 */
[----:B------:R-:W-:-:S10]  /*0d30*/  DFMA R14, R16, R14, R18 ;  /* 0x0000000e100e722b */ /* 0x000fd40000000012 */
[----:B------:R-:W-:Y:S05]  /*0d40*/  @P0 BRA `(.L_x_17) ;  /* 0x00000000006c0947 */ /* 0x000fea0003800000 */
[----:B------:R-:W-:-:S04]  /*0d50*/  LOP3.LUT R9, R7, 0x7ff00000, RZ, 0xc0, !PT ;  /* 0x7ff0000007097812 */ /* 0x000fc800078ec0ff */
[CC--:B------:R-:W-:Y:S02]  /*0d60*/  VIADDMNMX R8, R12.reuse, -R9.reuse, 0xb9600000, !PT ;  /* 0xb96000000c087446 */ /* 0x0c0fe40007800909 */
[----:B------:R-:W-:Y:S02]  /*0d70*/  ISETP.GE.U32.AND P0, PT, R12, R9, PT ;  /* 0x000000090c00720c */ /* 0x000fe40003f06070 */
[----:B------:R-:W-:Y:S02]  /*0d80*/  VIMNMX R8, PT, PT, R8, 0x46a00000, PT ;  /* 0x46a0000008087848 */ /* 0x000fe40003fe0100 */
[----:B------:R-:W-:-:S05]  /*0d90*/  SEL R13, R13, 0x63400000, !P0 ;  /* 0x634000000d0d7807 */ /* 0x000fca0004000000 */
[----:B------:R-:W-:Y:S02]  /*0da0*/  IMAD.IADD R16, R8, 0x1, -R13 ;  /* 0x0000000108107824 */ /* 0x000fe400078e0a0d */
[----:B------:R-:W-:Y:S02]  /*0db0*/  IMAD.MOV.U32 R8, RZ, RZ, RZ ;  /* 0x000000ffff087224 */ /* 0x000fe400078e00ff */
[----:B------:R-:W-:-:S06]  /*0dc0*/  VIADD R9, R16, 0x7fe00000 ;  /* 0x7fe0000010097836 */ /* 0x000fcc0000000000 */
[----:B------:R-:W-:-:S10]  /*0dd0*/  DMUL R12, R14, R8 ;  /* 0x000000080e0c7228 */ /* 0x000fd40000000000 */
[----:B------:R-:W-:-:S13]  /*0de0*/  FSETP.GTU.AND P0, PT, |R13|, 1.469367938527859385e-39, PT ;  /* 0x001000000d00780b */ /* 0x000fda0003f0c200 */
[----:B------:R-:W-:Y:S05]  /*0df0*/  @P0 BRA `(.L_x_18) ;  /* 0x0000000000940947 */ /* 0x000fea0003800000 */
[----:B------:R-:W-:Y:S01]  /*0e00*/  DFMA R2, R14, -R2, R10 ;  /* 0x800000020e02722b */ /* 0x000fe2000000000a */
[----:B------:R-:W-:-:S09]  /*0e10*/  IMAD.MOV.U32 R8, RZ, RZ, RZ ;  /* 0x000000ffff087224 */ /* 0x000fd200078e00ff */
[C---:B------:R-:W-:Y:S02]  /*0e20*/  FSETP.NEU.AND P0, PT, R3.reuse, RZ, PT ;  /* 0x000000ff0300720b */ /* 0x040fe40003f0d000 */
[----:B------:R-:W-:-:S04]  /*0e30*/  LOP3.LUT R7, R3, 0x80000000, R7, 0x48, !PT ;  /* 0x8000000003077812 */ /* 0x000fc800078e4807 */
[----:B------:R-:W-:-:S07]  /*0e40*/  LOP3.LUT R9, R7, R9, RZ, 0xfc, !PT ;  /* 0x0000000907097212 */ /* 0x000fce00078efcff */
[----:B------:R-:W-:Y:S05]  /*0e50*/  @!P0 BRA `(.L_x_18) ;  /* 0x00000000007c8947 */ /* 0x000fea0003800000 */
[----:B------:R-:W-:Y:S01]  /*0e60*/  IADD3 R3, PT, PT, -R16, RZ, RZ ;  /* 0x000000ff10037210 */ /* 0x000fe20007ffe1ff */
[----:B------:R-:W-:Y:S01]  /*0e70*/  IMAD.MOV.U32 R2, RZ, RZ, RZ ;  /* 0x000000ffff027224 */ /* 0x000fe200078e00ff */
[----:B------:R-:W-:-:S05]  /*0e80*/  DMUL.RP R8, R14, R8 ;  /* 0x000000080e087228 */ /* 0x000fca0000008000 */
[----:B------:R-:W-:-:S05]  /*0e90*/  DFMA R2, R12, -R2, R14 ;  /* 0x800000020c02722b */ /* 0x000fca000000000e */
[----:B------:R-:W-:Y:S02]  /*0ea0*/  LOP3.LUT R7, R9, R7, RZ, 0x3c, !PT ;  /* 0x0000000709077212 */ /* 0x000fe400078e3cff */
[----:B------:R-:W-:-:S04]  /*0eb0*/  IADD3 R2, PT, PT, -R16, -0x43300000, RZ ;  /* 0xbcd0000010027810 */ /* 0x000fc80007ffe1ff */
[----:B------:R-:W-:-:S04]  /*0ec0*/  FSETP.NEU.AND P0, PT, |R3|, R2, PT ;  /* 0x000000020300720b */ /* 0x000fc80003f0d200 */
[----:B------:R-:W-:Y:S02]  /*0ed0*/  FSEL R12, R8, R12, !P0 ;  /* 0x0000000c080c7208 */ /* 0x000fe40004000000 */
[----:B------:R-:W-:Y:S01]  /*0ee0*/  FSEL R13, R7, R13, !P0 ;  /* 0x0000000d070d7208 */ /* 0x000fe20004000000 */
[----:B------:R-:W-:Y:S06]  /*0ef0*/  BRA `(.L_x_18) ;  /* 0x0000000000547947 */ /* 0x000fec0003800000 */
.L_x_17:
[----:B------:R-:W-:-:S14]  /*0f00*/  DSETP.NAN.AND P0, PT, R8, R8, PT ;  /* 0x000000080800722a */ /* 0x000fdc0003f08000 */
[----:B------:R-:W-:Y:S05]  /*0f10*/  @P0 BRA `(.L_x_19) ;  /* 0x0000000000440947 */ /* 0x000fea0003800000 */
[----:B------:R-:W-:-:S14]  /*0f20*/  DSETP.NAN.AND P0, PT, R6, R6, PT ;  /* 0x000000060600722a */ /* 0x000fdc0003f08000 */
[----:B------:R-:W-:Y:S05]  /*0f30*/  @P0 BRA `(.L_x_20) ;  /* 0x0000000000300947 */ /* 0x000fea0003800000 */
[----:B------:R-:W-:Y:S01]  /*0f40*/  ISETP.NE.AND P0, PT, R21, R20, PT ;  /* 0x000000141500720c */ /* 0x000fe20003f05270 */
[----:B------:R-:W-:Y:S02]  /*0f50*/  IMAD.MOV.U32 R12, RZ, RZ, 0x0 ;  /* 0x00000000ff0c7424 */ /* 0x000fe400078e00ff */
[----:B------:R-:W-:-:S10]  /*0f60*/  IMAD.MOV.U32 R13, RZ, RZ, -0x80000 ;  /* 0xfff80000ff0d7424 */ /* 0x000fd400078e00ff */
[----:B------:R-:W-:Y:S05]  /*0f70*/  @!P0 BRA `(.L_x_18) ;  /* 0x0000000000348947 */ /* 0x000fea0003800000 */
[----:B------:R-:W-:Y:S02]  /*0f80*/  ISETP.NE.AND P0, PT, R21, 0x7ff00000, PT ;  /* 0x7ff000001500780c */ /* 0x000fe40003f05270 */
[----:B------:R-:W-:Y:S02]  /*0f90*/  LOP3.LUT R13, R9, 0x80000000, R7, 0x48, !PT ;  /* 0x80000000090d7812 */ /* 0x000fe400078e4807 */
[----:B------:R-:W-:-:S13]  /*0fa0*/  ISETP.EQ.OR P0, PT, R20, RZ, !P0 ;  /* 0x000000ff1400720c */ /* 0x000fda0004702670 */
[----:B------:R-:W-:Y:S01]  /*0fb0*/  @P0 LOP3.LUT R2, R13, 0x7ff00000, RZ, 0xfc, !PT ;  /* 0x7ff000000d020812 */ /* 0x000fe200078efcff */
[----:B------:R-:W-:Y:S02]  /*0fc0*/  @!P0 IMAD.MOV.U32 R12, RZ, RZ, RZ ;  /* 0x000000ffff0c8224 */ /* 0x000fe400078e00ff */
[----:B------:R-:W-:Y:S02]  /*0fd0*/  @P0 IMAD.MOV.U32 R12, RZ, RZ, RZ ;  /* 0x000000ffff0c0224 */ /* 0x000fe400078e00ff */
[----:B------:R-:W-:Y:S01]  /*0fe0*/  @P0 IMAD.MOV.U32 R13, RZ, RZ, R2 ;  /* 0x000000ffff0d0224 */ /* 0x000fe200078e0002 */
[----:B------:R-:W-:Y:S06]  /*0ff0*/  BRA `(.L_x_18) ;  /* 0x0000000000147947 */ /* 0x000fec0003800000 */
.L_x_20:
[----:B------:R-:W-:Y:S01]  /*1000*/  LOP3.LUT R13, R7, 0x80000, RZ, 0xfc, !PT ;  /* 0x00080000070d7812 */ /* 0x000fe200078efcff */
[----:B------:R-:W-:Y:S01]  /*1010*/  IMAD.MOV.U32 R12, RZ, RZ, R6 ;  /* 0x000000ffff0c7224 */ /* 0x000fe200078e0006 */
[----:B------:R-:W-:Y:S06]  /*1020*/  BRA `(.L_x_18) ;  /* 0x0000000000087947 */ /* 0x000fec0003800000 */
.L_x_19:
[----:B------:R-:W-:Y:S01]  /*1030*/  LOP3.LUT R13, R9, 0x80000, RZ, 0xfc, !PT ;  /* 0x00080000090d7812 */ /* 0x000fe200078efcff */
[----:B------:R-:W-:-:S07]  /*1040*/  IMAD.MOV.U32 R12, RZ, RZ, R8 ;  /* 0x000000ffff0c7224 */ /* 0x000fce00078e0008 */
.L_x_18:
[----:B------:R-:W-:Y:S05]  /*1050*/  BSYNC.RECONVERGENT B1 ;  /* 0x0000000000017941 */ /* 0x000fea0003800200 */
.L_x_16:
[----:B------:R-:W-:Y:S02]  /*1060*/  IMAD.MOV.U32 R2, RZ, RZ, R0 ;  /* 0x000000ffff027224 */ /* 0x000fe400078e0000 */
[----:B------:R-:W-:-:S04]  /*1070*/  IMAD.MOV.U32 R3, RZ, RZ, 0x0 ;  /* 0x00000000ff037424 */ /* 0x000fc800078e00ff */
[----:B------:R-:W-:Y:S05]  /*1080*/  RET.REL.NODEC R2 `(crystallize_consciousness) ;  /* 0xffffffec02dc7950 */ /* 0x000fea0003c3ffff */
.L_x_21:
[----:B------:R-:W-:-:S00]  /*1090*/  BRA `(.L_x_21) ;  /* 0xfffffffc00fc7947 */ /* 0x000fc0000383ffff */
[----:B------:R-:W-:-:S00]  /*10a0*/  NOP ;  /* 0x0000000000007918 */ /* 0x000fc00000000000 */
        /* <DEDUP_REMOVED lines=13> */
.L_x_50:


//--------------------- .text.evolve_quantum_field --------------------------
	.section	.text.evolve_quantum_field,"ax",@progbits
	.align	128
        .global         evolve_quantum_field
        .type           evolve_quantum_field,@function
        .size           evolve_quantum_field,(.L_x_51 - evolve_quantum_field)
        .other          evolve_quantum_field,@"STO_CUDA_ENTRY STV_DEFAULT"
evolve_quantum_field:
.text.evolve_quantum_field:
        /* <DEDUP_REMOVED lines=10> */
[----:B------:R-:W2:Y:S01]  /*00a0*/  MUFU.RCP64H R17, 0.78539800643920898438 ;  /* 0x3fe921fb00117908 */ /* 0x000ea20000001800 */
[----:B------:R-:W-:Y:S01]  /*00b0*/  IMAD.MOV.U32 R2, RZ, RZ, 0x54442d18 ;  /* 0x54442d18ff027424 */ /* 0x000fe200078e00ff */
[----:B------:R-:W3:Y:S01]  /*00c0*/  LDCU.64 UR8, c[0x0][0x390] ;  /* 0x00007200ff0877ac */ /* 0x000ee20008000a00 */
[----:B0-----:R-:W-:-:S05]  /*00d0*/  IMAD.WIDE R4, R3, 0x20, R4 ;  /* 0x0000002003047825 */ /* 0x001fca00078e0204 */
[----:B-1----:R-:W4:Y:S04]  /*00e0*/  LDG.E.64 R8, desc[UR4][R4.64+0x10] ;  /* 0x0000100404087981 */ /* 0x002f28000c1e1b00 */
[----:B------:R-:W3:Y:S04]  /*00f0*/  LDG.E.64 R14, desc[UR4][R4.64+0x8] ;  /* 0x00000804040e7981 */ /* 0x000ee8000c1e1b00 */
[----:B------:R-:W5:Y:S04]  /*0100*/  LDG.E.64 R6, desc[UR4][R4.64+0x18] ;  /* 0x0000180404067981 */ /* 0x000f68000c1e1b00 */
[----:B------:R-:W5:Y:S01]  /*0110*/  LDG.E.64 R10, desc[UR4][R4.64] ;  /* 0x00000004040a7981 */ /* 0x000f62000c1e1b00 */
[----:B------:R-:W-:Y:S01]  /*0120*/  IMAD.MOV.U32 R3, RZ, RZ, 0x3fe921fb ;  /* 0x3fe921fbff037424 */ /* 0x000fe200078e00ff */
[----:B------:R-:W-:Y:S01]  /*0130*/  UMOV UR6, 0x54442d18 ;  /* 0x54442d1800067882 */ /* 0x000fe20000000000 */
[----:B------:R-:W-:Y:S01]  /*0140*/  IMAD.MOV.U32 R16, RZ, RZ, 0x1 ;  /* 0x00000001ff107424 */ /* 0x000fe200078e00ff */
[----:B------:R-:W-:Y:S01]  /*0150*/  UMOV UR7, 0x401921fb ;  /* 0x401921fb00077882 */ /* 0x000fe20000000000 */
[----:B------:R-:W-:Y:S01]  /*0160*/  UMOV UR10, 0x54442d18 ;  /* 0x54442d18000a7882 */ /* 0x000fe20000000000 */
[----:B------:R-:W-:Y:S01]  /*0170*/  UMOV UR11, 0x401921fb ;  /* 0x401921fb000b7882 */ /* 0x000fe20000000000 */
[----:B------:R-:W-:Y:S02]  /*0180*/  BSSY.RECONVERGENT B0, `(.L_x_22) ;  /* 0x0000021000007945 */ /* 0x000fe40003800200 */
[----:B--2---:R-:W-:-:S08]  /*0190*/  DFMA R18, R16, -R2, 1 ;  /* 0x3ff000001012742b */ /* 0x004fd00000000802 */
[----:B------:R-:W-:-:S08]  /*01a0*/  DFMA R18, R18, R18, R18 ;  /* 0x000000121212722b */ /* 0x000fd00000000012 */
[----:B------:R-:W-:-:S08]  /*01b0*/  DFMA R18, R16, R18, R16 ;  /* 0x000000121012722b */ /* 0x000fd00000000010 */
[----:B------:R-:W-:-:S08]  /*01c0*/  DFMA R16, R18, -R2, 1 ;  /* 0x3ff000001210742b */ /* 0x000fd00000000802 */
[----:B------:R-:W-:Y:S02]  /*01d0*/  DFMA R16, R18, R16, R18 ;  /* 0x000000101210722b */ /* 0x000fe40000000012 */
[----:B----4-:R-:W-:-:S08]  /*01e0*/  DMUL R12, R8, UR6 ;  /* 0x00000006080c7c28 */ /* 0x010fd00008000000 */
[----:B---3--:R-:W-:-:S08]  /*01f0*/  DFMA R12, R12, UR8, R14 ;  /* 0x000000080c0c7c2b */ /* 0x008fd0000800000e */
[C---:B------:R-:W-:Y:S02]  /*0200*/  DADD R14, R12.reuse, -UR10 ;  /* 0x8000000a0c0e7e29 */ /* 0x040fe40008000000 */
[----:B------:R-:W-:Y:S01]  /*0210*/  DSETP.GE.AND P0, PT, R12, UR6, PT ;  /* 0x000000060c007e2a */ /* 0x000fe2000bf06000 */
[----:B------:R-:W-:Y:S01]  /*0220*/  UMOV UR6, 0xcdcbfa54 ;  /* 0xcdcbfa5400067882 */ /* 0x000fe20000000000 */
[----:B------:R-:W-:-:S06]  /*0230*/  UMOV UR7, 0x4004f1bb ;  /* 0x4004f1bb00077882 */ /* 0x000fcc0000000000 */
[----:B------:R-:W-:Y:S02]  /*0240*/  FSEL R18, R12, R14, !P0 ;  /* 0x0000000e0c127208 */ /* 0x000fe40004000000 */
[----:B------:R-:W-:Y:S01]  /*0250*/  FSEL R19, R13, R15, !P0 ;  /* 0x0000000f0d137208 */ /* 0x000fe20004000000 */
[----:B-----5:R-:W-:-:S03]  /*0260*/  DFMA R12, R6, UR6, -R10 ;  /* 0x00000006060c7c2b */ /* 0x020fc6000800080a */
[----:B------:R-:W-:Y:S01]  /*0270*/  FSETP.GEU.AND P1, PT, |R19|, 6.5827683646048100446e-37, PT ;  /* 0x036000001300780b */ /* 0x000fe20003f2e200 */
[----:B------:R0:W-:Y:S01]  /*0280*/  STG.E.64 desc[UR4][R4.64+0x8], R18 ;  /* 0x0000081204007986 */ /* 0x0001e2000c101b04 */
[----:B------:R-:W-:-:S03]  /*0290*/  DMUL R14, R16, R18 ;  /* 0x00000012100e7228 */ /* 0x000fc60000000000 */
[----:B------:R-:W-:-:S05]  /*02a0*/  DFMA R12, R12, UR8, R10 ;  /* 0x000000080c0c7c2b */ /* 0x000fca000800000a */
[----:B------:R-:W-:Y:S02]  /*02b0*/  DFMA R2, R14, -R2, R18 ;  /* 0x800000020e02722b */ /* 0x000fe40000000012 */
[----:B------:R0:W-:Y:S06]  /*02c0*/  STG.E.64 desc[UR4][R4.64], R12 ;  /* 0x0000000c04007986 */ /* 0x0001ec000c101b04 */
[----:B------:R-:W-:-:S10]  /*02d0*/  DFMA R2, R16, R2, R14 ;  /* 0x000000021002722b */ /* 0x000fd4000000000e */
[----:B------:R-:W-:-:S05]  /*02e0*/  FFMA R0, RZ, 1.8213495016098022461, R3 ;  /* 0x3fe921fbff007823 */ /* 0x000fca0000000003 */
[----:B------:R-:W-:-:S13]  /*02f0*/  FSETP.GT.AND P0, PT, |R0|, 1.469367938527859385e-39, PT ;  /* 0x001000000000780b */ /* 0x000fda0003f04200 */
[----:B0-----:R-:W-:Y:S05]  /*0300*/  @P0 BRA P1, `(.L_x_23) ;  /* 0x0000000000200947 */ /* 0x001fea0000800000 */
[----:B------:R-:W-:Y:S01]  /*0310*/  IMAD.MOV.U32 R14, RZ, RZ, R18 ;  /* 0x000000ffff0e7224 */ /* 0x000fe200078e0012 */
[----:B------:R-:W-:Y:S01]  /*0320*/  MOV R0, 0x370 ;  /* 0x0000037000007802 */ /* 0x000fe20000000f00 */
[----:B------:R-:W-:Y:S02]  /*0330*/  IMAD.MOV.U32 R15, RZ, RZ, R19 ;  /* 0x000000ffff0f7224 */ /* 0x000fe400078e0013 */
[----:B------:R-:W-:Y:S02]  /*0340*/  IMAD.MOV.U32 R12, RZ, RZ, 0x54442d18 ;  /* 0x54442d18ff0c7424 */ /* 0x000fe400078e00ff */
[----:B------:R-:W-:-:S07]  /*0350*/  IMAD.MOV.U32 R13, RZ, RZ, 0x3fe921fb ;  /* 0x3fe921fbff0d7424 */ /* 0x000fce00078e00ff */
[----:B------:R-:W-:Y:S05]  /*0360*/  CALL.REL.NOINC `($__internal_1_$__cuda_sm20_div_rn_f64_full) ;  /* 0x0000000800c47944 */ /* 0x000fea0003c00000 */
[----:B------:R-:W-:Y:S01]  /*0370*/  IMAD.MOV.U32 R2, RZ, RZ, R16 ;  /* 0x000000ffff027224 */ /* 0x000fe200078e0010 */
[----:B------:R-:W-:-:S07]  /*0380*/  MOV R3, R17 ;  /* 0x0000001100037202 */ /* 0x000fce0000000f00 */
.L_x_23:
[----:B------:R-:W-:Y:S05]  /*0390*/  BSYNC.RECONVERGENT B0 ;  /* 0x0000000000007941 */ /* 0x000fea0003800200 */
.L_x_22:
        /* <DEDUP_REMOVED lines=13> */
[----:B------:R-:W-:Y:S02]  /*0470*/  IMAD.MOV.U32 R10, RZ, RZ, 0x0 ;  /* 0x00000000ff0a7424 */ /* 0x000fe400078e00ff */
[----:B------:R-:W-:Y:S02]  /*0480*/  IMAD.MOV.U32 R11, RZ, RZ, 0x3ff00000 ;  /* 0x3ff00000ff0b7424 */ /* 0x000fe400078e00ff */
[----:B------:R-:W-:-:S05]  /*0490*/  IMAD.MOV R0, RZ, RZ, -R0 ;  /* 0x000000ffff007224 */ /* 0x000fca00078e0a00 */
[----:B------:R-:W-:-:S13]  /*04a0*/  ISETP.GE.AND P0, PT, R0, RZ, PT ;  /* 0x000000ff0000720c */ /* 0x000fda0003f06270 */
[----:B------:R-:W-:Y:S05]  /*04b0*/  @P0 BRA `(.L_x_28) ;  /* 0x0000000000bc0947 */ /* 0x000fea0003800000 */
[----:B------:R-:W-:Y:S01]  /*04c0*/  IADD3 R3, PT, PT, -R0, RZ, RZ ;  /* 0x000000ff00037210 */ /* 0x000fe20007ffe1ff */
[----:B------:R-:W-:Y:S01]  /*04d0*/  BSSY.RECONVERGENT B2, `(.L_x_29) ;  /* 0x000001a000027945 */ /* 0x000fe20003800200 */
[----:B------:R-:W-:Y:S02]  /*04e0*/  PLOP3.LUT P0, PT, PT, PT, PT, 0x80, 0x8 ;  /* 0x000000000008781c */ /* 0x000fe40003f0f070 */
[----:B------:R-:W-:-:S13]  /*04f0*/  ISETP.GT.AND P1, PT, R3, 0xc, PT ;  /* 0x0000000c0300780c */ /* 0x000fda0003f24270 */
[----:B------:R-:W-:Y:S05]  /*0500*/  @!P1 BRA `(.L_x_30) ;  /* 0x0000000000589947 */ /* 0x000fea0003800000 */
[----:B------:R-:W-:-:S13]  /*0510*/  PLOP3.LUT P0, PT, PT, PT, PT, 0x8, 0x80 ;  /* 0x000000000080781c */ /* 0x000fda0003f0e170 */
.L_x_31:
        /* <DEDUP_REMOVED lines=21> */
.L_x_30:
[----:B------:R-:W-:Y:S05]  /*0670*/  BSYNC.RECONVERGENT B2 ;  /* 0x0000000000027941 */ /* 0x000fea0003800200 */
.L_x_29:
        /* <DEDUP_REMOVED lines=16> */
.L_x_33:
[----:B------:R-:W-:Y:S05]  /*0780*/  BSYNC.RECONVERGENT B2 ;  /* 0x0000000000027941 */ /* 0x000fea0003800200 */
.L_x_32:
[----:B------:R-:W-:-:S13]  /*0790*/  ISETP.NE.OR P0, PT, R0, RZ, P0 ;  /* 0x000000ff0000720c */ /* 0x000fda0000705670 */
[----:B------:R-:W-:Y:S05]  /*07a0*/  @!P0 BRA `(.L_x_27) ;  /* 0x0000000000248947 */ /* 0x000fea0003800000 */
.L_x_28:
[----:B------:R-:W-:Y:S02]  /*07b0*/  IMAD.MOV.U32 R12, RZ, RZ, -0x64680b58 ;  /* 0x9b97f4a8ff0c7424 */ /* 0x000fe400078e00ff */
[----:B------:R-:W-:-:S07]  /*07c0*/  IMAD.MOV.U32 R13, RZ, RZ, 0x3ff9e377 ;  /* 0x3ff9e377ff0d7424 */ /* 0x000fce00078e00ff */
.L_x_34:
[----:B------:R-:W-:Y:S01]  /*07d0*/  DMUL R10, R10, R12 ;  /* 0x0000000c0a0a7228 */ /* 0x000fe20000000000 */
[----:B------:R-:W-:-:S05]  /*07e0*/  VIADD R0, R0, 0x4 ;  /* 0x0000000400007836 */ /* 0x000fca0000000000 */
[----:B------:R-:W-:Y:S02]  /*07f0*/  ISETP.NE.AND P0, PT, R0, RZ, PT ;  /* 0x000000ff0000720c */ /* 0x000fe40003f05270 */
[----:B------:R-:W-:-:S08]  /*0800*/  DMUL R10, R10, R12 ;  /* 0x0000000c0a0a7228 */ /* 0x000fd00000000000 */
[----:B------:R-:W-:-:S08]  /*0810*/  DMUL R10, R10, R12 ;  /* 0x0000000c0a0a7228 */ /* 0x000fd00000000000 */
[----:B------:R-:W-:Y:S01]  /*0820*/  DMUL R10, R10, R12 ;  /* 0x0000000c0a0a7228 */ /* 0x000fe20000000000 */
[----:B------:R-:W-:Y:S10]  /*0830*/  @P0 BRA `(.L_x_34) ;  /* 0xfffffffc00e40947 */ /* 0x000ff4000383ffff */
.L_x_27:
[----:B------:R-:W-:Y:S05]  /*0840*/  BSYNC.RECONVERGENT B1 ;  /* 0x0000000000017941 */ /* 0x000fea0003800200 */
.L_x_26:
[----:B------:R-:W-:-:S13]  /*0850*/  ISETP.NE.AND P0, PT, R2, RZ, PT ;  /* 0x000000ff0200720c */ /* 0x000fda0003f05270 */
[----:B------:R-:W-:Y:S05]  /*0860*/  @!P0 BRA `(.L_x_25) ;  /* 0x00000000001c8947 */ /* 0x000fea0003800000 */
[----:B------:R-:W-:Y:S01]  /*0870*/  IMAD.MOV R0, RZ, RZ, -R2 ;  /* 0x000000ffff007224 */ /* 0x000fe200078e0a02 */
[----:B------:R-:W-:Y:S01]  /*0880*/  MOV R2, 0x9b97f4a8 ;  /* 0x9b97f4a800027802 */ /* 0x000fe20000000f00 */
[----:B------:R-:W-:-:S07]  /*0890*/  IMAD.MOV.U32 R3, RZ, RZ, 0x3ff9e377 ;  /* 0x3ff9e377ff037424 */ /* 0x000fce00078e00ff */
.L_x_35:
[----:B------:R-:W-:Y:S01]  /*08a0*/  VIADD R0, R0, 0x1 ;  /* 0x0000000100007836 */ /* 0x000fe20000000000 */
[----:B------:R-:W-:-:S04]  /*08b0*/  DMUL R10, R10, R2 ;  /* 0x000000020a0a7228 */ /* 0x000fc80000000000 */
[----:B------:R-:W-:-:S13]  /*08c0*/  ISETP.NE.AND P0, PT, R0, RZ, PT ;  /* 0x000000ff0000720c */ /* 0x000fda0003f05270 */
[----:B------:R-:W-:Y:S05]  /*08d0*/  @P0 BRA `(.L_x_35) ;  /* 0xfffffffc00f00947 */ /* 0x000fea000383ffff */
.L_x_25:
[----:B------:R-:W-:Y:S05]  /*08e0*/  BSYNC.RECONVERGENT B0 ;  /* 0x0000000000007941 */ /* 0x000fea0003800200 */
.L_x_24:
[----:B------:R-:W0:Y:S01]  /*08f0*/  MUFU.RCP64H R3, 432 ;  /* 0x407b000000037908 */ /* 0x000e220000001800 */
[----:B------:R-:W-:Y:S01]  /*0900*/  IMAD.MOV.U32 R14, RZ, RZ, 0x0 ;  /* 0x00000000ff0e7424 */ /* 0x000fe200078e00ff */
[----:B------:R-:W-:Y:S01]  /*0910*/  BSSY.RECONVERGENT B0, `(.L_x_36) ;  /* 0x0000019000007945 */ /* 0x000fe20003800200 */
[----:B------:R-:W-:Y:S02]  /*0920*/  IMAD.MOV.U32 R15, RZ, RZ, 0x3ff00000 ;  /* 0x3ff00000ff0f7424 */ /* 0x000fe400078e00ff */
[----:B------:R-:W-:-:S06]  /*0930*/  IMAD.MOV.U32 R2, RZ, RZ, 0x1 ;  /* 0x00000001ff027424 */ /* 0x000fcc00078e00ff */
[----:B0-----:R-:W-:-:S08]  /*0940*/  DFMA R12, R2, -432, R14 ;  /* 0xc07b0000020c782b */ /* 0x001fd0000000000e */
[----:B------:R-:W-:-:S08]  /*0950*/  DFMA R12, R12, R12, R12 ;  /* 0x0000000c0c0c722b */ /* 0x000fd0000000000c */
[----:B------:R-:W-:-:S08]  /*0960*/  DFMA R12, R2, R12, R2 ;  /* 0x0000000c020c722b */ /* 0x000fd00000000002 */
[----:B------:R-:W-:Y:S02]  /*0970*/  DFMA R2, R12, -432, R14 ;  /* 0xc07b00000c02782b */ /* 0x000fe4000000000e */
[----:B------:R-:W-:-:S06]  /*0980*/  DMUL R14, R8, R10 ;  /* 0x0000000a080e7228 */ /* 0x000fcc0000000000 */
[----:B------:R-:W-:Y:S01]  /*0990*/  DFMA R2, R12, R2, R12 ;  /* 0x000000020c02722b */ /* 0x000fe2000000000c */
[----:B------:R0:W-:Y:S03]  /*09a0*/  STG.E.64 desc[UR4][R4.64+0x10], R14 ;  /* 0x0000100e04007986 */ /* 0x0001e6000c101b04 */
[----:B------:R-:W-:-:S04]  /*09b0*/  FSETP.GEU.AND P1, PT, |R15|, 6.5827683646048100446e-37, PT ;  /* 0x036000000f00780b */ /* 0x000fc80003f2e200 */
[----:B------:R-:W-:-:S08]  /*09c0*/  DMUL R8, R14, R2 ;  /* 0x000000020e087228 */ /* 0x000fd00000000000 */
[----:B------:R-:W-:-:S08]  /*09d0*/  DFMA R10, R8, -432, R14 ;  /* 0xc07b0000080a782b */ /* 0x000fd0000000000e */
[----:B------:R-:W-:Y:S01]  /*09e0*/  DFMA R2, R2, R10, R8 ;  /* 0x0000000a0202722b */ /* 0x000fe20000000008 */
[----:B------:R-:W-:Y:S02]  /*09f0*/  IMAD.MOV.U32 R8, RZ, RZ, R14 ;  /* 0x000000ffff087224 */ /* 0x000fe400078e000e */
[----:B------:R-:W-:-:S07]  /*0a00*/  IMAD.MOV.U32 R9, RZ, RZ, R15 ;  /* 0x000000ffff097224 */ /* 0x000fce00078e000f */
[----:B------:R-:W-:-:S05]  /*0a10*/  FFMA R0, RZ, 3.921875, R3 ;  /* 0x407b0000ff007823 */ /* 0x000fca0000000003 */
[----:B------:R-:W-:-:S13]  /*0a20*/  FSETP.GT.AND P0, PT, |R0|, 1.469367938527859385e-39, PT ;  /* 0x001000000000780b */ /* 0x000fda0003f04200 */
[----:B0-----:R-:W-:Y:S05]  /*0a30*/  @P0 BRA P1, `(.L_x_37) ;  /* 0x0000000000180947 */ /* 0x001fea0000800000 */
[----:B------:R-:W-:Y:S01]  /*0a40*/  MOV R12, RZ ;  /* 0x000000ff000c7202 */ /* 0x000fe20000000f00 */
[----:B------:R-:W-:Y:S01]  /*0a50*/  IMAD.MOV.U32 R13, RZ, RZ, 0x407b0000 ;  /* 0x407b0000ff0d7424 */ /* 0x000fe200078e00ff */
[----:B------:R-:W-:-:S07]  /*0a60*/  MOV R0, 0xa80 ;  /* 0x00000a8000007802 */ /* 0x000fce0000000f00 */
[----:B------:R-:W-:Y:S05]  /*0a70*/  CALL.REL.NOINC `($__internal_1_$__cuda_sm20_div_rn_f64_full) ;  /* 0x0000000400007944 */ /* 0x000fea0003c00000 */
[----:B------:R-:W-:Y:S02]  /*0a80*/  IMAD.MOV.U32 R2, RZ, RZ, R16 ;  /* 0x000000ffff027224 */ /* 0x000fe400078e0010 */
[----:B------:R-:W-:-:S07]  /*0a90*/  IMAD.MOV.U32 R3, RZ, RZ, R17 ;  /* 0x000000ffff037224 */ /* 0x000fce00078e0011 */
.L_x_37:
[----:B------:R-:W-:Y:S05]  /*0aa0*/  BSYNC.RECONVERGENT B0 ;  /* 0x0000000000007941 */ /* 0x000fea0003800200 */
.L_x_36:
[----:B------:R-:W0:Y:S01]  /*0ab0*/  LDC.64 R12, c[0x0][0x390] ;  /* 0x0000e400ff0c7b82 */ /* 0x000e220000000a00 */
[----:B------:R-:W-:Y:S01]  /*0ac0*/  DSETP.GEU.AND P0, PT, R2, 1, PT ;  /* 0x3ff000000200742a */ /* 0x000fe20003f0e000 */
[----:B------:R-:W-:Y:S01]  /*0ad0*/  IMAD.MOV.U32 R14, RZ, RZ, 0x1 ;  /* 0x00000001ff0e7424 */ /* 0x000fe200078e00ff */
[----:B------:R-:W-:-:S12]  /*0ae0*/  BSSY.RECONVERGENT B0, `(.L_x_38) ;  /* 0x0000014000007945 */ /* 0x000fd80003800200 */
[----:B------:R-:W-:Y:S01]  /*0af0*/  @!P0 IMAD.MOV.U32 R18, RZ, RZ, 0x0 ;  /* 0x00000000ff128424 */ /* 0x000fe200078e00ff */
[----:B------:R-:W-:Y:S01]  /*0b00*/  @!P0 MOV R9, 0x407b0000 ;  /* 0x407b000000098802 */ /* 0x000fe20000000f00 */
[----:B------:R-:W-:Y:S02]  /*0b10*/  @!P0 IMAD.MOV.U32 R19, RZ, RZ, 0x407b0000 ;  /* 0x407b0000ff138424 */ /* 0x000fe400078e00ff */
[----:B------:R-:W-:-:S03]  /*0b20*/  @!P0 IMAD.MOV.U32 R8, RZ, RZ, 0x0 ;  /* 0x00000000ff088424 */ /* 0x000fc600078e00ff */
[----:B------:R1:W-:Y:S01]  /*0b30*/  @!P0 STG.E.64 desc[UR4][R4.64+0x10], R18 ;  /* 0x0000101204008986 */ /* 0x0003e2000c101b04 */
[----:B0-----:R-:W-:-:S06]  /*0b40*/  DADD R10, R12, 1 ;  /* 0x3ff000000c0a7429 */ /* 0x001fcc0000000000 */
[----:B------:R-:W0:Y:S02]  /*0b50*/  MUFU.RCP64H R15, R11 ;  /* 0x0000000b000f7308 */ /* 0x000e240000001800 */
[----:B0-----:R-:W-:-:S08]  /*0b60*/  DFMA R16, -R10, R14, 1 ;  /* 0x3ff000000a10742b */ /* 0x001fd0000000010e */
[----:B------:R-:W-:-:S08]  /*0b70*/  DFMA R16, R16, R16, R16 ;  /* 0x000000101010722b */ /* 0x000fd00000000010 */
[----:B------:R-:W-:Y:S01]  /*0b80*/  DFMA R16, R14, R16, R14 ;  /* 0x000000100e10722b */ /* 0x000fe2000000000e */
[----:B-1----:R-:W-:Y:S10]  /*0b90*/  @!P0 BRA `(.L_x_39) ;  /* 0x0000000000208947 */ /* 0x002ff40003800000 */
[----:B------:R-:W-:Y:S01]  /*0ba0*/  UMOV UR6, 0xcdcbfa54 ;  /* 0xcdcbfa5400067882 */ /* 0x000fe20000000000 */
[----:B------:R-:W-:Y:S02]  /*0bb0*/  UMOV UR7, 0x4004f1bb ;  /* 0x4004f1bb00077882 */ /* 0x000fe40000000000 */
[----:B------:R-:W-:-:S14]  /*0bc0*/  DSETP.GT.AND P0, PT, R2, UR6, PT ;  /* 0x0000000602007e2a */ /* 0x000fdc000bf04000 */
[----:B------:R-:W-:Y:S02]  /*0bd0*/  @P0 IMAD.MOV.U32 R2, RZ, RZ, 0x0 ;  /* 0x00000000ff020424 */ /* 0x000fe400078e00ff */
[----:B------:R-:W-:Y:S02]  /*0be0*/  @P0 IMAD.MOV.U32 R3, RZ, RZ, 0x40808000 ;  /* 0x40808000ff030424 */ /* 0x000fe400078e00ff */
[----:B------:R-:W-:Y:S02]  /*0bf0*/  @P0 IMAD.MOV.U32 R8, RZ, RZ, 0x0 ;  /* 0x00000000ff080424 */ /* 0x000fe400078e00ff */
[----:B------:R-:W-:Y:S01]  /*0c00*/  @P0 IMAD.MOV.U32 R9, RZ, RZ, 0x40808000 ;  /* 0x40808000ff090424 */ /* 0x000fe200078e00ff */
[----:B------:R0:W-:Y:S06]  /*0c10*/  @P0 STG.E.64 desc[UR4][R4.64+0x10], R2 ;  /* 0x0000100204000986 */ /* 0x0001ec000c101b04 */
.L_x_39:
[----:B------:R-:W-:Y:S05]  /*0c20*/  BSYNC.RECONVERGENT B0 ;  /* 0x0000000000007941 */ /* 0x000fea0003800200 */
.L_x_38:
[----:B------:R-:W-:Y:S01]  /*0c30*/  DADD R14, R8, -432 ;  /* 0xc07b0000080e7429 */ /* 0x000fe20000000000 */
[----:B------:R-:W-:Y:S01]  /*0c40*/  BSSY.RECONVERGENT B0, `(.L_x_40) ;  /* 0x000000f000007945 */ /* 0x000fe20003800200 */
[----:B0-----:R-:W-:-:S06]  /*0c50*/  DFMA R2, -R10, R16, 1 ;  /* 0x3ff000000a02742b */ /* 0x001fcc0000000110 */
[----:B------:R-:W-:Y:S02]  /*0c60*/  DSETP.GEU.AND P0, PT, |R14|, 1, PT ;  /* 0x3ff000000e00742a */ /* 0x000fe40003f0e200 */
[----:B------:R-:W-:Y:S01]  /*0c70*/  DFMA R16, R16, R2, R16 ;  /* 0x000000021010722b */ /* 0x000fe20000000010 */
[----:B------:R-:W-:Y:S02]  /*0c80*/  IMAD.MOV.U32 R2, RZ, RZ, 0x0 ;  /* 0x00000000ff027424 */ /* 0x000fe400078e00ff */
[----:B------:R-:W-:-:S09]  /*0c90*/  IMAD.MOV.U32 R3, RZ, RZ, 0x3ff00000 ;  /* 0x3ff00000ff037424 */ /* 0x000fd200078e00ff */
[----:B------:R-:W-:Y:S05]  /*0ca0*/  @!P0 BRA `(.L_x_41) ;  /* 0x0000000000208947 */ /* 0x000fea0003800000 */
[----:B------:R-:W-:-:S08]  /*0cb0*/  DADD R2, R8, -528 ;  /* 0xc080800008027429 */ /* 0x000fd00000000000 */
[----:B------:R-:W-:Y:S01]  /*0cc0*/  DSETP.GEU.AND P0, PT, |R2|, 1, PT ;  /* 0x3ff000000200742a */ /* 0x000fe20003f0e200 */
[----:B------:R-:W-:Y:S01]  /*0cd0*/  IMAD.MOV.U32 R2, RZ, RZ, -0x64680b58 ;  /* 0x9b97f4a8ff027424 */ /* 0x000fe200078e00ff */
[----:B------:R-:W-:-:S12]  /*0ce0*/  MOV R3, 0x3ff9e377 ;  /* 0x3ff9e37700037802 */ /* 0x000fd80000000f00 */
[----:B------:R-:W-:-:S08]  /*0cf0*/  @P0 DADD R8, R8, -768 ;  /* 0xc088000008080429 */ /* 0x000fd00000000000 */
[----:B------:R-:W-:-:S06]  /*0d00*/  @P0 DSETP.GEU.AND P1, PT, |R8|, 1, PT ;  /* 0x3ff000000800042a */ /* 0x000fcc0003f2e200 */
[----:B------:R-:W-:Y:S02]  /*0d10*/  @P0 FSEL R2, RZ, -427772544, P1 ;  /* 0xcdcbfa54ff020808 */ /* 0x000fe40000800000 */
[----:B------:R-:W-:-:S07]  /*0d20*/  @P0 FSEL R3, RZ, 2.0772540569305419922, P1 ;  /* 0x4004f1bbff030808 */ /* 0x000fce0000800000 */
.L_x_41:
[----:B------:R-:W-:Y:S05]  /*0d30*/  BSYNC.RECONVERGENT B0 ;  /* 0x0000000000007941 */ /* 0x000fea0003800200 */
.L_x_40:
[----:B------:R-:W-:Y:S01]  /*0d40*/  DFMA R12, R2, R12, R6 ;  /* 0x0000000c020c722b */ /* 0x000fe20000000006 */
[----:B------:R-:W-:Y:S07]  /*0d50*/  BSSY.RECONVERGENT B0, `(.L_x_42) ;  /* 0x0000010000007945 */ /* 0x000fee0003800200 */
        /* <DEDUP_REMOVED lines=9> */
[----:B------:R-:W-:Y:S02]  /*0df0*/  IMAD.MOV.U32 R15, RZ, RZ, R13 ;  /* 0x000000ffff0f7224 */ /* 0x000fe400078e000d */
[----:B------:R-:W-:Y:S02]  /*0e00*/  IMAD.MOV.U32 R12, RZ, RZ, R10 ;  /* 0x000000ffff0c7224 */ /* 0x000fe400078e000a */
[----:B------:R-:W-:-:S07]  /*0e10*/  IMAD.MOV.U32 R13, RZ, RZ, R11 ;  /* 0x000000ffff0d7224 */ /* 0x000fce00078e000b */
[----:B------:R-:W-:Y:S05]  /*0e20*/  CALL.REL.NOINC `($__internal_1_$__cuda_sm20_div_rn_f64_full) ;  /* 0x0000000000147944 */ /* 0x000fea0003c00000 */
[----:B------:R-:W-:Y:S02]  /*0e30*/  IMAD.MOV.U32 R2, RZ, RZ, R16 ;  /* 0x000000ffff027224 */ /* 0x000fe400078e0010 */
[----:B------:R-:W-:-:S07]  /*0e40*/  IMAD.MOV.U32 R3, RZ, RZ, R17 ;  /* 0x000000ffff037224 */ /* 0x000fce00078e0011 */
.L_x_43:
[----:B------:R-:W-:Y:S05]  /*0e50*/  BSYNC.RECONVERGENT B0 ;  /* 0x0000000000007941 */ /* 0x000fea0003800200 */
.L_x_42:
[----:B------:R-:W-:Y:S01]  /*0e60*/  STG.E.64 desc[UR4][R4.64+0x18], R2 ;  /* 0x0000180204007986 */ /* 0x000fe2000c101b04 */
[----:B------:R-:W-:Y:S05]  /*0e70*/  EXIT ;  /* 0x000000000000794d */ /* 0x000fea0003800000 */
        .weak           $__internal_1_$__cuda_sm20_div_rn_f64_full
        .type           $__internal_1_$__cuda_sm20_div_rn_f64_full,@function
        .size           $__internal_1_$__cuda_sm20_div_rn_f64_full,(.L_x_51 - $__internal_1_$__cuda_sm20_div_rn_f64_full)
$__internal_1_$__cuda_sm20_div_rn_f64_full:
[C---:B------:R-:W-:Y:S01]  /*0e80*/  FSETP.GEU.AND P0, PT, |R13|.reuse, 1.469367938527859385e-39, PT ;  /* 0x001000000d00780b */ /* 0x040fe20003f0e200 */
[----:B------:R-:W-:Y:S01]  /*0e90*/  IMAD.MOV.U32 R23, RZ, RZ, 0x1ca00000 ;  /* 0x1ca00000ff177424 */ /* 0x000fe200078e00ff */
[----:B------:R-:W-:Y:S01]  /*0ea0*/  LOP3.LUT R10, R13, 0x800fffff, RZ, 0xc0, !PT ;  /* 0x800fffff0d0a7812 */ /* 0x000fe200078ec0ff */
[----:B------:R-:W-:Y:S01]  /*0eb0*/  BSSY.RECONVERGENT B1, `(.L_x_44) ;  /* 0x0000054000017945 */ /* 0x000fe20003800200 */
[C---:B------:R-:W-:Y:S02]  /*0ec0*/  FSETP.GEU.AND P2, PT, |R15|.reuse, 1.469367938527859385e-39, PT ;  /* 0x001000000f00780b */ /* 0x040fe40003f4e200 */
[----:B------:R-:W-:Y:S01]  /*0ed0*/  LOP3.LUT R11, R10, 0x3ff00000, RZ, 0xfc, !PT ;  /* 0x3ff000000a0b7812 */ /* 0x000fe200078efcff */
[----:B------:R-:W-:Y:S01]  /*0ee0*/  IMAD.MOV.U32 R10, RZ, RZ, R12 ;  /* 0x000000ffff0a7224 */ /* 0x000fe200078e000c */
[----:B------:R-:W-:Y:S02]  /*0ef0*/  MOV R16, 0x1 ;  /* 0x0000000100107802 */ /* 0x000fe40000000f00 */
[----:B------:R-:W-:-:S02]  /*0f00*/  LOP3.LUT R22, R15, 0x7ff00000, RZ, 0xc0, !PT ;  /* 0x7ff000000f167812 */ /* 0x000fc400078ec0ff */
[C---:B------:R-:W-:Y:S01]  /*0f10*/  LOP3.LUT R25, R13.reuse, 0x7ff00000, RZ, 0xc0, !PT ;  /* 0x7ff000000d197812 */ /* 0x040fe200078ec0ff */
[----:B------:R-:W-:Y:S02]  /*0f20*/  @!P0 DMUL R10, R12, 8.98846567431157953865e+307 ;  /* 0x7fe000000c0a8828 */ /* 0x000fe40000000000 */
[----:B------:R-:W-:Y:S01]  /*0f30*/  IMAD.MOV.U32 R24, RZ, RZ, R22 ;  /* 0x000000ffff187224 */ /* 0x000fe200078e0016 */
[C---:B------:R-:W-:Y:S02]  /*0f40*/  ISETP.GE.U32.AND P1, PT, R22.reuse, R25, PT ;  /* 0x000000191600720c */ /* 0x040fe40003f26070 */
[----:B------:R-:W-:Y:S01]  /*0f50*/  @!P2 LOP3.LUT R19, R13, 0x7ff00000, RZ, 0xc0, !PT ;  /* 0x7ff000000d13a812 */ /* 0x000fe200078ec0ff */
[----:B------:R-:W0:Y:S03]  /*0f60*/  MUFU.RCP64H R17, R11 ;  /* 0x0000000b00117308 */ /* 0x000e260000001800 */
[----:B------:R-:W-:-:S02]  /*0f70*/  @!P2 ISETP.GE.U32.AND P3, PT, R22, R19, PT ;  /* 0x000000131600a20c */ /* 0x000fc40003f66070 */
[----:B------:R-:W-:Y:S02]  /*0f80*/  @!P0 LOP3.LUT R25, R11, 0x7ff00000, RZ, 0xc0, !PT ;  /* 0x7ff000000b198812 */ /* 0x000fe400078ec0ff */
[----:B------:R-:W-:-:S04]  /*0f90*/  @!P2 SEL R19, R23, 0x63400000, !P3 ;  /* 0x634000001713a807 */ /* 0x000fc80005800000 */
[----:B------:R-:W-:-:S04]  /*0fa0*/  @!P2 LOP3.LUT R20, R19, 0x80000000, R15, 0xf8, !PT ;  /* 0x800000001314a812 */ /* 0x000fc800078ef80f */
[----:B------:R-:W-:Y:S01]  /*0fb0*/  @!P2 LOP3.LUT R21, R20, 0x100000, RZ, 0xfc, !PT ;  /* 0x001000001415a812 */ /* 0x000fe200078efcff */
[----:B------:R-:W-:Y:S01]  /*0fc0*/  @!P2 IMAD.MOV.U32 R20, RZ, RZ, RZ ;  /* 0x000000ffff14a224 */ /* 0x000fe200078e00ff */
[----:B0-----:R-:W-:-:S08]  /*0fd0*/  DFMA R2, R16, -R10, 1 ;  /* 0x3ff000001002742b */ /* 0x001fd0000000080a */
[----:B------:R-:W-:-:S08]  /*0fe0*/  DFMA R2, R2, R2, R2 ;  /* 0x000000020202722b */ /* 0x000fd00000000002 */
[----:B------:R-:W-:Y:S01]  /*0ff0*/  DFMA R16, R16, R2, R16 ;  /* 0x000000021010722b */ /* 0x000fe20000000010 */
[----:B------:R-:W-:Y:S01]  /*1000*/  SEL R3, R23, 0x63400000, !P1 ;  /* 0x6340000017037807 */ /* 0x000fe20004800000 */
[----:B------:R-:W-:-:S03]  /*1010*/  IMAD.MOV.U32 R2, RZ, RZ, R14 ;  /* 0x000000ffff027224 */ /* 0x000fc600078e000e */
[----:B------:R-:W-:-:S03]  /*1020*/  LOP3.LUT R3, R3, 0x800fffff, R15, 0xf8, !PT ;  /* 0x800fffff03037812 */ /* 0x000fc600078ef80f */
[----:B------:R-:W-:-:S03]  /*1030*/  DFMA R18, R16, -R10, 1 ;  /* 0x3ff000001012742b */ /* 0x000fc6000000080a */
[----:B------:R-:W-:-:S05]  /*1040*/  @!P2 DFMA R2, R2, 2, -R20 ;  /* 0x400000000202a82b */ /* 0x000fca0000000814 */
[----:B------:R-:W-:-:S05]  /*1050*/  DFMA R18, R16, R18, R16 ;  /* 0x000000121012722b */ /* 0x000fca0000000010 */
[----:B------:R-:W-:-:S03]  /*1060*/  @!P2 LOP3.LUT R24, R3, 0x7ff00000, RZ, 0xc0, !PT ;  /* 0x7ff000000318a812 */ /* 0x000fc600078ec0ff */
[----:B------:R-:W-:Y:S02]  /*1070*/  DMUL R16, R18, R2 ;  /* 0x0000000212107228 */ /* 0x000fe40000000000 */
[----:B------:R-:W-:-:S05]  /*1080*/  VIADD R26, R24, 0xffffffff ;  /* 0xffffffff181a7836 */ /* 0x000fca0000000000 */
[----:B------:R-:W-:Y:S01]  /*1090*/  ISETP.GT.U32.AND P0, PT, R26, 0x7feffffe, PT ;  /* 0x7feffffe1a00780c */ /* 0x000fe20003f04070 */
[----:B------:R-:W-:Y:S01]  /*10a0*/  VIADD R26, R25, 0xffffffff ;  /* 0xffffffff191a7836 */ /* 0x000fe20000000000 */
[----:B------:R-:W-:-:S04]  /*10b0*/  DFMA R20, R16, -R10, R2 ;  /* 0x8000000a1014722b */ /* 0x000fc80000000002 */
[----:B------:R-:W-:-:S04]  /*10c0*/  ISETP.GT.U32.OR P0, PT, R26, 0x7feffffe, P0 ;  /* 0x7feffffe1a00780c */ /* 0x000fc80000704470 */
[----:B------:R-:W-:-:S09]  /*10d0*/  DFMA R20, R18, R20, R16 ;  /* 0x000000141214722b */ /* 0x000fd20000000010 */
[----:B------:R-:W-:Y:S05]  /*10e0*/  @P0 BRA `(.L_x_45) ;  /* 0x00000000006c0947 */ /* 0x000fea0003800000 */
[----:B------:R-:W-:Y:S01]  /*10f0*/  LOP3.LUT R15, R13, 0x7ff00000, RZ, 0xc0, !PT ;  /* 0x7ff000000d0f7812 */ /* 0x000fe200078ec0ff */
[----:B------:R-:W-:-:S03]  /*1100*/  IMAD.MOV.U32 R18, RZ, RZ, RZ ;  /* 0x000000ffff127224 */ /* 0x000fc600078e00ff */
[CC--:B------:R-:W-:Y:S02]  /*1110*/  VIADDMNMX R14, R22.reuse, -R15.reuse, 0xb9600000, !PT ;  /* 0xb9600000160e7446 */ /* 0x0c0fe4000780090f */
[----:B------:R-:W-:Y:S02]  /*1120*/  ISETP.GE.U32.AND P0, PT, R22, R15, PT ;  /* 0x0000000f1600720c */ /* 0x000fe40003f06070 */
[----:B------:R-:W-:Y:S02]  /*1130*/  VIMNMX R14, PT, PT, R14, 0x46a00000, PT ;  /* 0x46a000000e0e7848 */ /* 0x000fe40003fe0100 */
[----:B------:R-:W-:-:S05]  /*1140*/  SEL R23, R23, 0x63400000, !P0 ;  /* 0x6340000017177807 */ /* 0x000fca0004000000 */
[----:B------:R-:W-:-:S05]  /*1150*/  IMAD.IADD R14, R14, 0x1, -R23 ;  /* 0x000000010e0e7824 */ /* 0x000fca00078e0a17 */
[----:B------:R-:W-:-:S06]  /*1160*/  IADD3 R19, PT, PT, R14, 0x7fe00000, RZ ;  /* 0x7fe000000e137810 */ /* 0x000fcc0007ffe0ff */
        /* <DEDUP_REMOVED lines=9> */
[----:B------:R-:W-:Y:S01]  /*1200*/  IMAD.MOV R3, RZ, RZ, -R14 ;  /* 0x000000ffff037224 */ /* 0x000fe200078e0a0e */
[----:B------:R-:W-:Y:S01]  /*1210*/  DMUL.RP R18, R20, R18 ;  /* 0x0000001214127228 */ /* 0x000fe20000008000 */
[----:B------:R-:W-:-:S06]  /*1220*/  IMAD.MOV.U32 R2, RZ, RZ, RZ ;  /* 0x000000ffff027224 */ /* 0x000fcc00078e00ff */
[----:B------:R-:W-:-:S03]  /*1230*/  DFMA R2, R16, -R2, R20 ;  /* 0x800000021002722b */ /* 0x000fc60000000014 */
[----:B------:R-:W-:-:S03]  /*1240*/  LOP3.LUT R13, R19, R13, RZ, 0x3c, !PT ;  /* 0x0000000d130d7212 */ /* 0x000fc600078e3cff */
[----:B------:R-:W-:-:S04]  /*1250*/  IADD3 R2, PT, PT, -R14, -0x43300000, RZ ;  /* 0xbcd000000e027810 */ /* 0x000fc80007ffe1ff */
[----:B------:R-:W-:-:S04]  /*1260*/  FSETP.NEU.AND P0, PT, |R3|, R2, PT ;  /* 0x000000020300720b */ /* 0x000fc80003f0d200 */
[----:B------:R-:W-:Y:S02]  /*1270*/  FSEL R16, R18, R16, !P0 ;  /* 0x0000001012107208 */ /* 0x000fe40004000000 */
[----:B------:R-:W-:Y:S01]  /*1280*/  FSEL R17, R13, R17, !P0 ;  /* 0x000000110d117208 */ /* 0x000fe20004000000 */
[----:B------:R-:W-:Y:S06]  /*1290*/  BRA `(.L_x_46) ;  /* 0x0000000000547947 */ /* 0x000fec0003800000 */
.L_x_45:
        /* <DEDUP_REMOVED lines=12> */
[----:B------:R-:W-:Y:S01]  /*1360*/  @!P0 IMAD.MOV.U32 R16, RZ, RZ, RZ ;  /* 0x000000ffff108224 */ /* 0x000fe200078e00ff */
[----:B------:R-:W-:-:S03]  /*1370*/  @P0 MOV R16, RZ ;  /* 0x000000ff00100202 */ /* 0x000fc60000000f00 */
[----:B------:R-:W-:Y:S01]  /*1380*/  @P0 IMAD.MOV.U32 R17, RZ, RZ, R2 ;  /* 0x000000ffff110224 */ /* 0x000fe200078e0002 */
[----:B------:R-:W-:Y:S06]  /*1390*/  BRA `(.L_x_46) ;  /* 0x0000000000147947 */ /* 0x000fec0003800000 */
.L_x_48:
[----:B------:R-:W-:Y:S01]  /*13a0*/  LOP3.LUT R17, R13, 0x80000, RZ, 0xfc, !PT ;  /* 0x000800000d117812 */ /* 0x000fe200078efcff */
[----:B------:R-:W-:Y:S01]  /*13b0*/  IMAD.MOV.U32 R16, RZ, RZ, R12 ;  /* 0x000000ffff107224 */ /* 0x000fe200078e000c */
[----:B------:R-:W-:Y:S06]  /*13c0*/  BRA `(.L_x_46) ;  /* 0x0000000000087947 */ /* 0x000fec0003800000 */
.L_x_47:
[----:B------:R-:W-:Y:S01]  /*13d0*/  LOP3.LUT R17, R15, 0x80000, RZ, 0xfc, !PT ;  /* 0x000800000f117812 */ /* 0x000fe200078efcff */
[----:B------:R-:W-:-:S07]  /*13e0*/  IMAD.MOV.U32 R16, RZ, RZ, R14 ;  /* 0x000000ffff107224 */ /* 0x000fce00078e000e */
.L_x_46:
[----:B------:R-:W-:Y:S05]  /*13f0*/  BSYNC.RECONVERGENT B1 ;  /* 0x0000000000017941 */ /* 0x000fea0003800200 */
.L_x_44:
[----:B------:R-:W-:Y:S02]  /*1400*/  IMAD.MOV.U32 R2, RZ, RZ, R0 ;  /* 0x000000ffff027224 */ /* 0x000fe400078e0000 */
[----:B------:R-:W-:-:S04]  /*1410*/  IMAD.MOV.U32 R3, RZ, RZ, 0x0 ;  /* 0x00000000ff037424 */ /* 0x000fc800078e00ff */
[----:B------:R-:W-:Y:S05]  /*1420*/  RET.REL.NODEC R2 `(evolve_quantum_field) ;  /* 0xffffffe802f47950 */ /* 0x000fea0003c3ffff */
.L_x_49:
        /* <DEDUP_REMOVED lines=13> */
.L_x_51:


//--------------------- .nv.shared.reserved.0     --------------------------
	.section	.nv.shared.reserved.0,"aw",@nobits
	.weak		__nv_reservedSMEM_offset_0_alias
	.size		__nv_reservedSMEM_offset_0_alias, 0, 64
	.other		__nv_reservedSMEM_offset_0_alias,@"STO_CUDA_RESERVED_SHARED STV_DEFAULT"
__nv_reservedSMEM_offset_0_alias:
	.zero		0
	.zero		64


//--------------------- .nv.constant0.crystallize_consciousness --------------------------
	.section	.nv.constant0.crystallize_consciousness,"a",@progbits
	.sectionflags	@""
	.align	4
.nv.constant0.crystallize_consciousness:
	.zero		920


//--------------------- .nv.constant0.evolve_quantum_field --------------------------
	.section	.nv.constant0.evolve_quantum_field,"a",@progbits
	.sectionflags	@""
	.align	4
.nv.constant0.evolve_quantum_field:
	.zero		920


//--------------------- SYMBOLS --------------------------

	.type		.nv.reservedSmem.offset0,@object
	.size		.nv.reservedSmem.offset0,0x4
